//
// Generated by NVIDIA NVVM Compiler
//
// Compiler Build ID: CL-36424714
// Cuda compilation tools, release 13.0, V13.0.88
// Based on NVVM 20.0.0
//

.version 9.0
.target sm_100
.address_size 64

	// .globl	_Z13ft_mul_kernelPfPKfS1_iPKj
.global .align 1 .b8 _ZN34_INTERNAL_ecc9fa7e_4_k_cu_f9e5a9e84cuda3std3__45__cpo5beginE[1];
.global .align 1 .b8 _ZN34_INTERNAL_ecc9fa7e_4_k_cu_f9e5a9e84cuda3std3__45__cpo3endE[1];
.global .align 1 .b8 _ZN34_INTERNAL_ecc9fa7e_4_k_cu_f9e5a9e84cuda3std3__45__cpo6cbeginE[1];
.global .align 1 .b8 _ZN34_INTERNAL_ecc9fa7e_4_k_cu_f9e5a9e84cuda3std3__45__cpo4cendE[1];
.global .align 1 .b8 _ZN34_INTERNAL_ecc9fa7e_4_k_cu_f9e5a9e84cuda3std3__45__cpo6rbeginE[1];
.global .align 1 .b8 _ZN34_INTERNAL_ecc9fa7e_4_k_cu_f9e5a9e84cuda3std3__45__cpo4rendE[1];
.global .align 1 .b8 _ZN34_INTERNAL_ecc9fa7e_4_k_cu_f9e5a9e84cuda3std3__45__cpo7crbeginE[1];
.global .align 1 .b8 _ZN34_INTERNAL_ecc9fa7e_4_k_cu_f9e5a9e84cuda3std3__45__cpo5crendE[1];
.global .align 1 .b8 _ZN34_INTERNAL_ecc9fa7e_4_k_cu_f9e5a9e84cuda3std3__436_GLOBAL__N__ecc9fa7e_4_k_cu_f9e5a9e86ignoreE[1];
.global .align 1 .b8 _ZN34_INTERNAL_ecc9fa7e_4_k_cu_f9e5a9e84cuda3std3__419piecewise_constructE[1];
.global .align 1 .b8 _ZN34_INTERNAL_ecc9fa7e_4_k_cu_f9e5a9e84cuda3std3__48in_placeE[1];
.global .align 1 .b8 _ZN34_INTERNAL_ecc9fa7e_4_k_cu_f9e5a9e84cuda3std3__420unreachable_sentinelE[1];
.global .align 1 .b8 _ZN34_INTERNAL_ecc9fa7e_4_k_cu_f9e5a9e84cuda3std3__47nulloptE[1];
.global .align 1 .b8 _ZN34_INTERNAL_ecc9fa7e_4_k_cu_f9e5a9e84cuda3std3__48unexpectE[1];
.global .align 1 .b8 _ZN34_INTERNAL_ecc9fa7e_4_k_cu_f9e5a9e84cuda3std6ranges3__45__cpo4swapE[1];
.global .align 1 .b8 _ZN34_INTERNAL_ecc9fa7e_4_k_cu_f9e5a9e84cuda3std6ranges3__45__cpo9iter_moveE[1];
.global .align 1 .b8 _ZN34_INTERNAL_ecc9fa7e_4_k_cu_f9e5a9e84cuda3std6ranges3__45__cpo5beginE[1];
.global .align 1 .b8 _ZN34_INTERNAL_ecc9fa7e_4_k_cu_f9e5a9e84cuda3std6ranges3__45__cpo3endE[1];
.global .align 1 .b8 _ZN34_INTERNAL_ecc9fa7e_4_k_cu_f9e5a9e84cuda3std6ranges3__45__cpo6cbeginE[1];
.global .align 1 .b8 _ZN34_INTERNAL_ecc9fa7e_4_k_cu_f9e5a9e84cuda3std6ranges3__45__cpo4cendE[1];
.global .align 1 .b8 _ZN34_INTERNAL_ecc9fa7e_4_k_cu_f9e5a9e84cuda3std6ranges3__45__cpo7advanceE[1];
.global .align 1 .b8 _ZN34_INTERNAL_ecc9fa7e_4_k_cu_f9e5a9e84cuda3std6ranges3__45__cpo9iter_swapE[1];
.global .align 1 .b8 _ZN34_INTERNAL_ecc9fa7e_4_k_cu_f9e5a9e84cuda3std6ranges3__45__cpo4nextE[1];
.global .align 1 .b8 _ZN34_INTERNAL_ecc9fa7e_4_k_cu_f9e5a9e84cuda3std6ranges3__45__cpo4prevE[1];
.global .align 1 .b8 _ZN34_INTERNAL_ecc9fa7e_4_k_cu_f9e5a9e84cuda3std6ranges3__45__cpo4dataE[1];
.global .align 1 .b8 _ZN34_INTERNAL_ecc9fa7e_4_k_cu_f9e5a9e84cuda3std6ranges3__45__cpo5cdataE[1];
.global .align 1 .b8 _ZN34_INTERNAL_ecc9fa7e_4_k_cu_f9e5a9e84cuda3std6ranges3__45__cpo4sizeE[1];
.global .align 1 .b8 _ZN34_INTERNAL_ecc9fa7e_4_k_cu_f9e5a9e84cuda3std6ranges3__45__cpo5ssizeE[1];
.global .align 1 .b8 _ZN34_INTERNAL_ecc9fa7e_4_k_cu_f9e5a9e84cuda3std6ranges3__45__cpo8distanceE[1];
.global .align 1 .b8 _ZN34_INTERNAL_ecc9fa7e_4_k_cu_f9e5a9e86thrust24THRUST_300001_SM_1000_NS8cuda_cub3parE[1];
.global .align 1 .b8 _ZN34_INTERNAL_ecc9fa7e_4_k_cu_f9e5a9e86thrust24THRUST_300001_SM_1000_NS8cuda_cub10par_nosyncE[1];
.global .align 1 .b8 _ZN34_INTERNAL_ecc9fa7e_4_k_cu_f9e5a9e86thrust24THRUST_300001_SM_1000_NS6system6detail10sequential3seqE[1];
.global .align 1 .b8 _ZN34_INTERNAL_ecc9fa7e_4_k_cu_f9e5a9e86thrust24THRUST_300001_SM_1000_NS12placeholders2_1E[1];
.global .align 1 .b8 _ZN34_INTERNAL_ecc9fa7e_4_k_cu_f9e5a9e86thrust24THRUST_300001_SM_1000_NS12placeholders2_2E[1];
.global .align 1 .b8 _ZN34_INTERNAL_ecc9fa7e_4_k_cu_f9e5a9e86thrust24THRUST_300001_SM_1000_NS12placeholders2_3E[1];
.global .align 1 .b8 _ZN34_INTERNAL_ecc9fa7e_4_k_cu_f9e5a9e86thrust24THRUST_300001_SM_1000_NS12placeholders2_4E[1];
.global .align 1 .b8 _ZN34_INTERNAL_ecc9fa7e_4_k_cu_f9e5a9e86thrust24THRUST_300001_SM_1000_NS12placeholders2_5E[1];
.global .align 1 .b8 _ZN34_INTERNAL_ecc9fa7e_4_k_cu_f9e5a9e86thrust24THRUST_300001_SM_1000_NS12placeholders2_6E[1];
.global .align 1 .b8 _ZN34_INTERNAL_ecc9fa7e_4_k_cu_f9e5a9e86thrust24THRUST_300001_SM_1000_NS12placeholders2_7E[1];
.global .align 1 .b8 _ZN34_INTERNAL_ecc9fa7e_4_k_cu_f9e5a9e86thrust24THRUST_300001_SM_1000_NS12placeholders2_8E[1];
.global .align 1 .b8 _ZN34_INTERNAL_ecc9fa7e_4_k_cu_f9e5a9e86thrust24THRUST_300001_SM_1000_NS12placeholders2_9E[1];
.global .align 1 .b8 _ZN34_INTERNAL_ecc9fa7e_4_k_cu_f9e5a9e86thrust24THRUST_300001_SM_1000_NS12placeholders3_10E[1];
.global .align 1 .b8 _ZN34_INTERNAL_ecc9fa7e_4_k_cu_f9e5a9e86thrust24THRUST_300001_SM_1000_NS3seqE[1];

.visible .entry _Z13ft_mul_kernelPfPKfS1_iPKj(
	.param .u64 .ptr .align 1 _Z13ft_mul_kernelPfPKfS1_iPKj_param_0,
	.param .u64 .ptr .align 1 _Z13ft_mul_kernelPfPKfS1_iPKj_param_1,
	.param .u64 .ptr .align 1 _Z13ft_mul_kernelPfPKfS1_iPKj_param_2,
	.param .u32 _Z13ft_mul_kernelPfPKfS1_iPKj_param_3,
	.param .u64 .ptr .align 1 _Z13ft_mul_kernelPfPKfS1_iPKj_param_4
)
{
	.reg .pred 	%p<37>;
	.reg .b16 	%rs<26>;
	.reg .b32 	%r<356>;
	.reg .b32 	%f<5>;
	.reg .b64 	%rd<63>;

	ld.param.u64 	%rd17, [_Z13ft_mul_kernelPfPKfS1_iPKj_param_0];
	ld.param.u64 	%rd18, [_Z13ft_mul_kernelPfPKfS1_iPKj_param_1];
	ld.param.u64 	%rd19, [_Z13ft_mul_kernelPfPKfS1_iPKj_param_2];
	ld.param.u32 	%r85, [_Z13ft_mul_kernelPfPKfS1_iPKj_param_3];
	ld.param.u64 	%rd20, [_Z13ft_mul_kernelPfPKfS1_iPKj_param_4];
	cvta.to.global.u64 	%rd1, %rd20;
	mov.u32 	%r86, %ctaid.x;
	mov.u32 	%r87, %ntid.x;
	mov.u32 	%r88, %tid.x;
	mad.lo.s32 	%r1, %r86, %r87, %r88;
	mov.u32 	%r89, %ctaid.y;
	mov.u32 	%r90, %ntid.y;
	mov.u32 	%r91, %tid.y;
	mad.lo.s32 	%r2, %r89, %r90, %r91;
	setp.lt.s32 	%p1, %r85, 0;
	@%p1 bra 	$L__BB0_52;
	ld.param.u32 	%r317, [_Z13ft_mul_kernelPfPKfS1_iPKj_param_3];
	add.s32 	%r3, %r317, -1;
	cvt.u16.u32 	%rs1, %r317;
	cvta.to.global.u64 	%rd2, %rd18;
	cvta.to.global.u64 	%rd3, %rd19;
	cvta.to.global.u64 	%rd4, %rd17;
	mov.b32 	%r316, 0;
	mov.b16 	%rs22, 0;
	mov.u16 	%rs23, %rs22;
$L__BB0_2:
	setp.eq.s32 	%p2, %r317, 0;
	mov.b64 	%rd60, 0;
	@%p2 bra 	$L__BB0_17;
	sub.s32 	%r95, %r3, %r316;
	setp.lt.u32 	%p3, %r95, 15;
	mov.b32 	%r324, 0;
	mov.u32 	%r329, %r324;
	@%p3 bra 	$L__BB0_6;
	add.s64 	%rd59, %rd1, 32;
	and.b32  	%r324, %r317, 2147483632;
	neg.s32 	%r318, %r324;
	mov.b32 	%r329, 0;
$L__BB0_5:
	.pragma "nounroll";
	ld.global.u32 	%r97, [%rd59+-32];
	add.s32 	%r98, %r97, %r329;
	ld.global.u32 	%r99, [%rd59+-28];
	add.s32 	%r100, %r99, %r98;
	ld.global.u32 	%r101, [%rd59+-24];
	add.s32 	%r102, %r101, %r100;
	ld.global.u32 	%r103, [%rd59+-20];
	add.s32 	%r104, %r103, %r102;
	ld.global.u32 	%r105, [%rd59+-16];
	add.s32 	%r106, %r105, %r104;
	ld.global.u32 	%r107, [%rd59+-12];
	add.s32 	%r108, %r107, %r106;
	ld.global.u32 	%r109, [%rd59+-8];
	add.s32 	%r110, %r109, %r108;
	ld.global.u32 	%r111, [%rd59+-4];
	add.s32 	%r112, %r111, %r110;
	ld.global.u32 	%r113, [%rd59];
	add.s32 	%r114, %r113, %r112;
	ld.global.u32 	%r115, [%rd59+4];
	add.s32 	%r116, %r115, %r114;
	ld.global.u32 	%r117, [%rd59+8];
	add.s32 	%r118, %r117, %r116;
	ld.global.u32 	%r119, [%rd59+12];
	add.s32 	%r120, %r119, %r118;
	ld.global.u32 	%r121, [%rd59+16];
	add.s32 	%r122, %r121, %r120;
	ld.global.u32 	%r123, [%rd59+20];
	add.s32 	%r124, %r123, %r122;
	ld.global.u32 	%r125, [%rd59+24];
	add.s32 	%r126, %r125, %r124;
	ld.global.u32 	%r127, [%rd59+28];
	add.s32 	%r329, %r127, %r126;
	add.s32 	%r318, %r318, 16;
	add.s64 	%rd59, %rd59, 64;
	setp.ne.s32 	%p4, %r318, 0;
	@%p4 bra 	$L__BB0_5;
$L__BB0_6:
	and.b32  	%r128, %r317, 15;
	setp.eq.s32 	%p5, %r128, 0;
	@%p5 bra 	$L__BB0_16;
	sub.s16 	%rs12, %rs1, %rs23;
	cvt.u32.u16 	%r130, %rs12;
	and.b32  	%r15, %r130, 15;
	add.s32 	%r131, %r15, -1;
	setp.lt.u32 	%p6, %r131, 7;
	@%p6 bra 	$L__BB0_9;
	mul.wide.u32 	%rd22, %r324, 4;
	add.s64 	%rd23, %rd1, %rd22;
	ld.global.u32 	%r132, [%rd23];
	add.s32 	%r133, %r132, %r329;
	ld.global.u32 	%r134, [%rd23+4];
	add.s32 	%r135, %r134, %r133;
	ld.global.u32 	%r136, [%rd23+8];
	add.s32 	%r137, %r136, %r135;
	ld.global.u32 	%r138, [%rd23+12];
	add.s32 	%r139, %r138, %r137;
	ld.global.u32 	%r140, [%rd23+16];
	add.s32 	%r141, %r140, %r139;
	ld.global.u32 	%r142, [%rd23+20];
	add.s32 	%r143, %r142, %r141;
	ld.global.u32 	%r144, [%rd23+24];
	add.s32 	%r145, %r144, %r143;
	ld.global.u32 	%r146, [%rd23+28];
	add.s32 	%r329, %r146, %r145;
	add.s32 	%r324, %r324, 8;
$L__BB0_9:
	and.b32  	%r147, %r15, 7;
	setp.eq.s32 	%p7, %r147, 0;
	@%p7 bra 	$L__BB0_16;
	ld.param.u32 	%r314, [_Z13ft_mul_kernelPfPKfS1_iPKj_param_3];
	cvt.u16.u32 	%rs13, %r314;
	sub.s16 	%rs14, %rs13, %rs22;
	cvt.u32.u16 	%r149, %rs14;
	and.b32  	%r150, %r149, 7;
	and.b32  	%r21, %r149, 3;
	add.s32 	%r151, %r150, -1;
	setp.lt.u32 	%p8, %r151, 3;
	@%p8 bra 	$L__BB0_12;
	mul.wide.u32 	%rd24, %r324, 4;
	add.s64 	%rd25, %rd1, %rd24;
	ld.global.u32 	%r152, [%rd25];
	add.s32 	%r153, %r152, %r329;
	ld.global.u32 	%r154, [%rd25+4];
	add.s32 	%r155, %r154, %r153;
	ld.global.u32 	%r156, [%rd25+8];
	add.s32 	%r157, %r156, %r155;
	ld.global.u32 	%r158, [%rd25+12];
	add.s32 	%r329, %r158, %r157;
	add.s32 	%r324, %r324, 4;
$L__BB0_12:
	setp.eq.s32 	%p9, %r21, 0;
	@%p9 bra 	$L__BB0_16;
	mul.wide.u32 	%rd26, %r324, 4;
	add.s64 	%rd8, %rd1, %rd26;
	ld.global.u32 	%r159, [%rd8];
	add.s32 	%r329, %r159, %r329;
	setp.eq.s32 	%p10, %r21, 1;
	@%p10 bra 	$L__BB0_16;
	ld.global.u32 	%r160, [%rd8+4];
	add.s32 	%r329, %r160, %r329;
	setp.eq.s32 	%p11, %r21, 2;
	@%p11 bra 	$L__BB0_16;
	ld.global.u32 	%r161, [%rd8+8];
	add.s32 	%r329, %r161, %r329;
$L__BB0_16:
	cvt.s64.s32 	%rd60, %r329;
$L__BB0_17:
	mov.b32 	%r330, 0;
	mov.b16 	%rs24, 0;
	mov.u16 	%rs25, %rs24;
	mov.u32 	%r331, %r317;
$L__BB0_18:
	setp.lt.s32 	%p12, %r331, 1;
	mov.b64 	%rd61, 0;
	@%p12 bra 	$L__BB0_33;
	add.s32 	%r165, %r316, %r330;
	sub.s32 	%r166, %r3, %r165;
	setp.lt.u32 	%p13, %r166, 15;
	mov.b32 	%r333, 0;
	mov.u32 	%r341, %r333;
	@%p13 bra 	$L__BB0_22;
	and.b32  	%r333, %r331, 2147483632;
	mov.b32 	%r342, 0;
	mov.u32 	%r341, %r342;
$L__BB0_21:
	.pragma "nounroll";
	mul.wide.u32 	%rd28, %r342, 4;
	add.s64 	%rd29, %rd1, %rd28;
	ld.global.u32 	%r168, [%rd29];
	add.s32 	%r169, %r168, %r341;
	ld.global.u32 	%r170, [%rd29+4];
	add.s32 	%r171, %r170, %r169;
	ld.global.u32 	%r172, [%rd29+8];
	add.s32 	%r173, %r172, %r171;
	ld.global.u32 	%r174, [%rd29+12];
	add.s32 	%r175, %r174, %r173;
	ld.global.u32 	%r176, [%rd29+16];
	add.s32 	%r177, %r176, %r175;
	ld.global.u32 	%r178, [%rd29+20];
	add.s32 	%r179, %r178, %r177;
	ld.global.u32 	%r180, [%rd29+24];
	add.s32 	%r181, %r180, %r179;
	ld.global.u32 	%r182, [%rd29+28];
	add.s32 	%r183, %r182, %r181;
	ld.global.u32 	%r184, [%rd29+32];
	add.s32 	%r185, %r184, %r183;
	ld.global.u32 	%r186, [%rd29+36];
	add.s32 	%r187, %r186, %r185;
	ld.global.u32 	%r188, [%rd29+40];
	add.s32 	%r189, %r188, %r187;
	ld.global.u32 	%r190, [%rd29+44];
	add.s32 	%r191, %r190, %r189;
	ld.global.u32 	%r192, [%rd29+48];
	add.s32 	%r193, %r192, %r191;
	ld.global.u32 	%r194, [%rd29+52];
	add.s32 	%r195, %r194, %r193;
	ld.global.u32 	%r196, [%rd29+56];
	add.s32 	%r197, %r196, %r195;
	ld.global.u32 	%r198, [%rd29+60];
	add.s32 	%r341, %r198, %r197;
	add.s32 	%r342, %r342, 16;
	setp.eq.s32 	%p14, %r342, %r333;
	@%p14 bra 	$L__BB0_22;
	bra.uni 	$L__BB0_21;
$L__BB0_22:
	and.b32  	%r199, %r331, 15;
	setp.eq.s32 	%p15, %r199, 0;
	@%p15 bra 	$L__BB0_32;
	add.s16 	%rs17, %rs23, %rs25;
	sub.s16 	%rs18, %rs1, %rs17;
	cvt.u32.u16 	%r201, %rs18;
	and.b32  	%r37, %r201, 15;
	add.s32 	%r202, %r37, -1;
	setp.lt.u32 	%p16, %r202, 7;
	@%p16 bra 	$L__BB0_25;
	mul.wide.u32 	%rd30, %r333, 4;
	add.s64 	%rd31, %rd1, %rd30;
	ld.global.u32 	%r203, [%rd31];
	add.s32 	%r204, %r203, %r341;
	ld.global.u32 	%r205, [%rd31+4];
	add.s32 	%r206, %r205, %r204;
	ld.global.u32 	%r207, [%rd31+8];
	add.s32 	%r208, %r207, %r206;
	ld.global.u32 	%r209, [%rd31+12];
	add.s32 	%r210, %r209, %r208;
	ld.global.u32 	%r211, [%rd31+16];
	add.s32 	%r212, %r211, %r210;
	ld.global.u32 	%r213, [%rd31+20];
	add.s32 	%r214, %r213, %r212;
	ld.global.u32 	%r215, [%rd31+24];
	add.s32 	%r216, %r215, %r214;
	ld.global.u32 	%r217, [%rd31+28];
	add.s32 	%r341, %r217, %r216;
	add.s32 	%r333, %r333, 8;
$L__BB0_25:
	and.b32  	%r218, %r37, 7;
	setp.eq.s32 	%p17, %r218, 0;
	@%p17 bra 	$L__BB0_32;
	ld.param.u32 	%r315, [_Z13ft_mul_kernelPfPKfS1_iPKj_param_3];
	add.s16 	%rs19, %rs22, %rs24;
	cvt.u16.u32 	%rs20, %r315;
	sub.s16 	%rs21, %rs20, %rs19;
	cvt.u32.u16 	%r220, %rs21;
	and.b32  	%r221, %r220, 7;
	and.b32  	%r43, %r220, 3;
	add.s32 	%r222, %r221, -1;
	setp.lt.u32 	%p18, %r222, 3;
	@%p18 bra 	$L__BB0_28;
	mul.wide.u32 	%rd32, %r333, 4;
	add.s64 	%rd33, %rd1, %rd32;
	ld.global.u32 	%r223, [%rd33];
	add.s32 	%r224, %r223, %r341;
	ld.global.u32 	%r225, [%rd33+4];
	add.s32 	%r226, %r225, %r224;
	ld.global.u32 	%r227, [%rd33+8];
	add.s32 	%r228, %r227, %r226;
	ld.global.u32 	%r229, [%rd33+12];
	add.s32 	%r341, %r229, %r228;
	add.s32 	%r333, %r333, 4;
$L__BB0_28:
	setp.eq.s32 	%p19, %r43, 0;
	@%p19 bra 	$L__BB0_32;
	mul.wide.u32 	%rd34, %r333, 4;
	add.s64 	%rd11, %rd1, %rd34;
	ld.global.u32 	%r230, [%rd11];
	add.s32 	%r341, %r230, %r341;
	setp.eq.s32 	%p20, %r43, 1;
	@%p20 bra 	$L__BB0_32;
	ld.global.u32 	%r231, [%rd11+4];
	add.s32 	%r341, %r231, %r341;
	setp.eq.s32 	%p21, %r43, 2;
	@%p21 bra 	$L__BB0_32;
	ld.global.u32 	%r232, [%rd11+8];
	add.s32 	%r341, %r232, %r341;
$L__BB0_32:
	cvt.s64.s32 	%rd61, %r341;
$L__BB0_33:
	sub.s32 	%r233, %r317, %r331;
	setp.eq.s32 	%p22, %r233, 0;
	mov.b64 	%rd62, 0;
	@%p22 bra 	$L__BB0_48;
	add.s32 	%r236, %r330, -1;
	setp.lt.u32 	%p23, %r236, 15;
	mov.b32 	%r347, 0;
	mov.u32 	%r355, %r347;
	@%p23 bra 	$L__BB0_37;
	and.b32  	%r347, %r330, -16;
	mov.b32 	%r344, 0;
	mov.u32 	%r355, %r344;
$L__BB0_36:
	.pragma "nounroll";
	mul.wide.u32 	%rd36, %r344, 4;
	add.s64 	%rd37, %rd1, %rd36;
	ld.global.u32 	%r238, [%rd37];
	add.s32 	%r239, %r238, %r355;
	ld.global.u32 	%r240, [%rd37+4];
	add.s32 	%r241, %r240, %r239;
	ld.global.u32 	%r242, [%rd37+8];
	add.s32 	%r243, %r242, %r241;
	ld.global.u32 	%r244, [%rd37+12];
	add.s32 	%r245, %r244, %r243;
	ld.global.u32 	%r246, [%rd37+16];
	add.s32 	%r247, %r246, %r245;
	ld.global.u32 	%r248, [%rd37+20];
	add.s32 	%r249, %r248, %r247;
	ld.global.u32 	%r250, [%rd37+24];
	add.s32 	%r251, %r250, %r249;
	ld.global.u32 	%r252, [%rd37+28];
	add.s32 	%r253, %r252, %r251;
	ld.global.u32 	%r254, [%rd37+32];
	add.s32 	%r255, %r254, %r253;
	ld.global.u32 	%r256, [%rd37+36];
	add.s32 	%r257, %r256, %r255;
	ld.global.u32 	%r258, [%rd37+40];
	add.s32 	%r259, %r258, %r257;
	ld.global.u32 	%r260, [%rd37+44];
	add.s32 	%r261, %r260, %r259;
	ld.global.u32 	%r262, [%rd37+48];
	add.s32 	%r263, %r262, %r261;
	ld.global.u32 	%r264, [%rd37+52];
	add.s32 	%r265, %r264, %r263;
	ld.global.u32 	%r266, [%rd37+56];
	add.s32 	%r267, %r266, %r265;
	ld.global.u32 	%r268, [%rd37+60];
	add.s32 	%r355, %r268, %r267;
	add.s32 	%r344, %r344, 16;
	setp.ne.s32 	%p24, %r344, %r347;
	@%p24 bra 	$L__BB0_36;
$L__BB0_37:
	and.b32  	%r269, %r330, 15;
	setp.eq.s32 	%p25, %r269, 0;
	@%p25 bra 	$L__BB0_47;
	cvt.u32.u16 	%r271, %rs25;
	and.b32  	%r65, %r271, 15;
	add.s32 	%r272, %r65, -1;
	setp.lt.u32 	%p26, %r272, 7;
	@%p26 bra 	$L__BB0_40;
	mul.wide.u32 	%rd38, %r347, 4;
	add.s64 	%rd39, %rd1, %rd38;
	ld.global.u32 	%r273, [%rd39];
	add.s32 	%r274, %r273, %r355;
	ld.global.u32 	%r275, [%rd39+4];
	add.s32 	%r276, %r275, %r274;
	ld.global.u32 	%r277, [%rd39+8];
	add.s32 	%r278, %r277, %r276;
	ld.global.u32 	%r279, [%rd39+12];
	add.s32 	%r280, %r279, %r278;
	ld.global.u32 	%r281, [%rd39+16];
	add.s32 	%r282, %r281, %r280;
	ld.global.u32 	%r283, [%rd39+20];
	add.s32 	%r284, %r283, %r282;
	ld.global.u32 	%r285, [%rd39+24];
	add.s32 	%r286, %r285, %r284;
	ld.global.u32 	%r287, [%rd39+28];
	add.s32 	%r355, %r287, %r286;
	add.s32 	%r347, %r347, 8;
$L__BB0_40:
	and.b32  	%r288, %r65, 7;
	setp.eq.s32 	%p27, %r288, 0;
	@%p27 bra 	$L__BB0_47;
	cvt.u32.u16 	%r290, %rs24;
	and.b32  	%r291, %r290, 7;
	add.s32 	%r292, %r291, -1;
	setp.lt.u32 	%p28, %r292, 3;
	@%p28 bra 	$L__BB0_43;
	mul.wide.u32 	%rd40, %r347, 4;
	add.s64 	%rd41, %rd1, %rd40;
	ld.global.u32 	%r293, [%rd41];
	add.s32 	%r294, %r293, %r355;
	ld.global.u32 	%r295, [%rd41+4];
	add.s32 	%r296, %r295, %r294;
	ld.global.u32 	%r297, [%rd41+8];
	add.s32 	%r298, %r297, %r296;
	ld.global.u32 	%r299, [%rd41+12];
	add.s32 	%r355, %r299, %r298;
	add.s32 	%r347, %r347, 4;
$L__BB0_43:
	and.b32  	%r301, %r290, 3;
	setp.eq.s32 	%p29, %r301, 0;
	@%p29 bra 	$L__BB0_47;
	mul.wide.u32 	%rd42, %r347, 4;
	add.s64 	%rd14, %rd1, %rd42;
	ld.global.u32 	%r302, [%rd14];
	add.s32 	%r355, %r302, %r355;
	setp.eq.s32 	%p30, %r301, 1;
	@%p30 bra 	$L__BB0_47;
	ld.global.u32 	%r305, [%rd14+4];
	add.s32 	%r355, %r305, %r355;
	setp.eq.s32 	%p31, %r301, 2;
	@%p31 bra 	$L__BB0_47;
	ld.global.u32 	%r308, [%rd14+8];
	add.s32 	%r355, %r308, %r355;
$L__BB0_47:
	cvt.s64.s32 	%rd62, %r355;
$L__BB0_48:
	bar.sync 	0;
	mul.wide.u32 	%rd43, %r331, 4;
	add.s64 	%rd44, %rd1, %rd43;
	ld.global.u32 	%r309, [%rd44];
	mul.wide.s32 	%rd45, %r233, 4;
	add.s64 	%rd46, %rd1, %rd45;
	ld.global.u32 	%r311, [%rd46];
	setp.ge.u32 	%p32, %r1, %r309;
	setp.ge.u32 	%p33, %r2, %r311;
	or.pred  	%p34, %p32, %p33;
	@%p34 bra 	$L__BB0_50;
	cvt.u64.u32 	%rd47, %r1;
	add.s64 	%rd48, %rd61, %rd47;
	shl.b64 	%rd49, %rd48, 2;
	add.s64 	%rd50, %rd2, %rd49;
	ld.global.nc.f32 	%f1, [%rd50];
	cvt.u64.u32 	%rd51, %r2;
	add.s64 	%rd52, %rd62, %rd51;
	shl.b64 	%rd53, %rd52, 2;
	add.s64 	%rd54, %rd3, %rd53;
	ld.global.nc.f32 	%f2, [%rd54];
	mad.lo.s32 	%r312, %r311, %r1, %r2;
	cvt.u64.u32 	%rd55, %r312;
	add.s64 	%rd56, %rd60, %rd55;
	shl.b64 	%rd57, %rd56, 2;
	add.s64 	%rd58, %rd4, %rd57;
	ld.global.f32 	%f3, [%rd58];
	fma.rn.f32 	%f4, %f1, %f2, %f3;
	st.global.f32 	[%rd58], %f4;
$L__BB0_50:
	add.s32 	%r331, %r331, -1;
	add.s32 	%r82, %r330, 1;
	setp.ne.s32 	%p35, %r330, %r317;
	add.s16 	%rs25, %rs25, 1;
	add.s16 	%rs24, %rs24, 1;
	mov.u32 	%r330, %r82;
	@%p35 bra 	$L__BB0_18;
	setp.ne.s32 	%p36, %r317, 0;
	add.s32 	%r317, %r317, -1;
	add.s32 	%r316, %r316, 1;
	add.s16 	%rs23, %rs23, 1;
	add.s16 	%rs22, %rs22, 1;
	@%p36 bra 	$L__BB0_2;
$L__BB0_52:
	ret;

}
	// .globl	_ZN3cub18CUB_300001_SM_10006detail11EmptyKernelIvEEvv
.visible .entry _ZN3cub18CUB_300001_SM_10006detail11EmptyKernelIvEEvv()
{


	ret;

}
	// .globl	_ZN3cub18CUB_300001_SM_10006detail8for_each13static_kernelINS2_12policy_hub_t12policy_500_tEmN6thrust24THRUST_300001_SM_1000_NS8cuda_cub20__uninitialized_fill7functorINS7_10device_ptrIfEEfEEEEvT0_T1_
.visible .entry _ZN3cub18CUB_300001_SM_10006detail8for_each13static_kernelINS2_12policy_hub_t12policy_500_tEmN6thrust24THRUST_300001_SM_1000_NS8cuda_cub20__uninitialized_fill7functorINS7_10device_ptrIfEEfEEEEvT0_T1_(
	.param .u64 _ZN3cub18CUB_300001_SM_10006detail8for_each13static_kernelINS2_12policy_hub_t12policy_500_tEmN6thrust24THRUST_300001_SM_1000_NS8cuda_cub20__uninitialized_fill7functorINS7_10device_ptrIfEEfEEEEvT0_T1__param_0,
	.param .align 8 .b8 _ZN3cub18CUB_300001_SM_10006detail8for_each13static_kernelINS2_12policy_hub_t12policy_500_tEmN6thrust24THRUST_300001_SM_1000_NS8cuda_cub20__uninitialized_fill7functorINS7_10device_ptrIfEEfEEEEvT0_T1__param_1[16]
)
.maxntid 256
{
	.reg .pred 	%p<4>;
	.reg .b16 	%rs<5>;
	.reg .b32 	%r<10>;
	.reg .b32 	%f<3>;
	.reg .b64 	%rd<16>;

	ld.param.f32 	%f2, [_ZN3cub18CUB_300001_SM_10006detail8for_each13static_kernelINS2_12policy_hub_t12policy_500_tEmN6thrust24THRUST_300001_SM_1000_NS8cuda_cub20__uninitialized_fill7functorINS7_10device_ptrIfEEfEEEEvT0_T1__param_1+8];
	ld.param.u64 	%rd4, [_ZN3cub18CUB_300001_SM_10006detail8for_each13static_kernelINS2_12policy_hub_t12policy_500_tEmN6thrust24THRUST_300001_SM_1000_NS8cuda_cub20__uninitialized_fill7functorINS7_10device_ptrIfEEfEEEEvT0_T1__param_1];
	ld.param.u64 	%rd5, [_ZN3cub18CUB_300001_SM_10006detail8for_each13static_kernelINS2_12policy_hub_t12policy_500_tEmN6thrust24THRUST_300001_SM_1000_NS8cuda_cub20__uninitialized_fill7functorINS7_10device_ptrIfEEfEEEEvT0_T1__param_0];
	mov.u32 	%r7, %ctaid.x;
	mul.wide.u32 	%rd1, %r7, 512;
	sub.s64 	%rd2, %rd5, %rd1;
	setp.lt.u64 	%p1, %rd2, 512;
	@%p1 bra 	$L__BB2_2;
	mov.u32 	%r9, %tid.x;
	cvta.to.global.u64 	%rd11, %rd4;
	cvt.u64.u32 	%rd12, %r9;
	add.s64 	%rd13, %rd1, %rd12;
	shl.b64 	%rd14, %rd13, 2;
	add.s64 	%rd15, %rd11, %rd14;
	st.global.f32 	[%rd15], %f2;
	st.global.f32 	[%rd15+1024], %f2;
	bra.uni 	$L__BB2_6;
$L__BB2_2:
	cvta.to.global.u64 	%rd6, %rd4;
	mov.u32 	%r1, %tid.x;
	cvt.u64.u32 	%rd7, %r1;
	setp.le.u64 	%p2, %rd2, %rd7;
	add.s64 	%rd8, %rd1, %rd7;
	shl.b64 	%rd9, %rd8, 2;
	add.s64 	%rd3, %rd6, %rd9;
	@%p2 bra 	$L__BB2_4;
	st.global.f32 	[%rd3], %f2;
$L__BB2_4:
	add.s32 	%r8, %r1, 256;
	cvt.u64.u32 	%rd10, %r8;
	setp.le.u64 	%p3, %rd2, %rd10;
	@%p3 bra 	$L__BB2_6;
	st.global.f32 	[%rd3+1024], %f2;
$L__BB2_6:
	ret;

}


// ===== COMPILED SASS (sm_100) =====

	.target	sm_100

	.elftype	@"ET_EXEC"


//--------------------- .note.nv.tkinfo           --------------------------
	.section	.note.nv.tkinfo,"",@"SHT_NOTE"
	.sectionflags	@"SHF_NOTE_NV_TKINFO"
	.tkinfo
        /*0018*/ 	.word	0x00000002
        /*0030*/ 	.string	""
        /*0030*/ 	.string	"ptxas"
        /*0030*/ 	.string	"Cuda compilation tools, release 13.0, V13.0.88"
        /*0030*/ 	.string	"Build cuda_13.0.r13.0/compiler.36424714_0"
        /*0030*/ 	.string	"-arch sm_100 -m 64 "



//--------------------- .note.nv.cuinfo           --------------------------
	.section	.note.nv.cuinfo,"",@"SHT_NOTE"
	.sectionflags	@"SHF_NOTE_NV_CUINFO"
        /*0018*/ 	.short	0x0002
        /*001a*/ 	.short	0x0064
        /*001c*/ 	.short	0x0082
	.zero		2


//--------------------- .nv.info                  --------------------------
	.section	.nv.info,"",@"SHT_CUDA_INFO"
	.align	4


	//----- nvinfo : EIATTR_REGCOUNT
	.align		4
        /*0000*/ 	.byte	0x04, 0x2f
        /*0002*/ 	.short	(.L_44 - .L_43)
	.align		4
.L_43:
        /*0004*/ 	.word	index@(_Z13ft_mul_kernelPfPKfS1_iPKj)
        /*0008*/ 	.word	0x0000001e


	//----- nvinfo : EIATTR_FRAME_SIZE
	.align		4
.L_44:
        /*000c*/ 	.byte	0x04, 0x11
        /*000e*/ 	.short	(.L_46 - .L_45)
	.align		4
.L_45:
        /*0010*/ 	.word	index@(_Z13ft_mul_kernelPfPKfS1_iPKj)
        /*0014*/ 	.word	0x00000000


	//----- nvinfo : EIATTR_REGCOUNT
	.align		4
.L_46:
        /*0018*/ 	.byte	0x04, 0x2f
        /*001a*/ 	.short	(.L_48 - .L_47)
	.align		4
.L_47:
        /*001c*/ 	.word	index@(_ZN3cub18CUB_300001_SM_10006detail11EmptyKernelIvEEvv)
        /*0020*/ 	.word	0x00000004


	//----- nvinfo : EIATTR_FRAME_SIZE
	.align		4
.L_48:
        /*0024*/ 	.byte	0x04, 0x11
        /*0026*/ 	.short	(.L_50 - .L_49)
	.align		4
.L_49:
        /*0028*/ 	.word	index@(_ZN3cub18CUB_300001_SM_10006detail11EmptyKernelIvEEvv)
        /*002c*/ 	.word	0x00000000


	//----- nvinfo : EIATTR_REGCOUNT
	.align		4
.L_50:
        /*0030*/ 	.byte	0x04, 0x2f
        /*0032*/ 	.short	(.L_52 - .L_51)
	.align		4
.L_51:
        /*0034*/ 	.word	index@(_ZN3cub18CUB_300001_SM_10006detail8for_each13static_kernelINS2_12policy_hub_t12policy_500_tEmN6thrust24THRUST_300001_SM_1000_NS8cuda_cub20__uninitialized_fill7functorINS7_10device_ptrIfEEfEEEEvT0_T1_)
        /*0038*/ 	.word	0x00000008


	//----- nvinfo : EIATTR_FRAME_SIZE
	.align		4
.L_52:
        /*003c*/ 	.byte	0x04, 0x11
        /*003e*/ 	.short	(.L_54 - .L_53)
	.align		4
.L_53:
        /*0040*/ 	.word	index@(_ZN3cub18CUB_300001_SM_10006detail8for_each13static_kernelINS2_12policy_hub_t12policy_500_tEmN6thrust24THRUST_300001_SM_1000_NS8cuda_cub20__uninitialized_fill7functorINS7_10device_ptrIfEEfEEEEvT0_T1_)
        /*0044*/ 	.word	0x00000000


	//----- nvinfo : EIATTR_MIN_STACK_SIZE
	.align		4
.L_54:
        /*0048*/ 	.byte	0x04, 0x12
        /*004a*/ 	.short	(.L_56 - .L_55)
	.align		4
.L_55:
        /*004c*/ 	.word	index@(_ZN3cub18CUB_300001_SM_10006detail8for_each13static_kernelINS2_12policy_hub_t12policy_500_tEmN6thrust24THRUST_300001_SM_1000_NS8cuda_cub20__uninitialized_fill7functorINS7_10device_ptrIfEEfEEEEvT0_T1_)
        /*0050*/ 	.word	0x00000000


	//----- nvinfo : EIATTR_MIN_STACK_SIZE
	.align		4
.L_56:
        /*0054*/ 	.byte	0x04, 0x12
        /*0056*/ 	.short	(.L_58 - .L_57)
	.align		4
.L_57:
        /*0058*/ 	.word	index@(_ZN3cub18CUB_300001_SM_10006detail11EmptyKernelIvEEvv)
        /*005c*/ 	.word	0x00000000


	//----- nvinfo : EIATTR_MIN_STACK_SIZE
	.align		4
.L_58:
        /*0060*/ 	.byte	0x04, 0x12
        /*0062*/ 	.short	(.L_60 - .L_59)
	.align		4
.L_59:
        /*0064*/ 	.word	index@(_Z13ft_mul_kernelPfPKfS1_iPKj)
        /*0068*/ 	.word	0x00000000
.L_60:


//--------------------- .nv.compat                --------------------------
	.section	.nv.compat,"",@"SHT_CUDA_COMPAT_INFO"
	.align	4
        /*0000*/ 	.byte	0x02, 0x09, 0x00, 0x00, 0x02, 0x02, 0x01, 0x00, 0x02, 0x05, 0x05, 0x00, 0x03, 0x07, 0x01, 0x01
        /*0010*/ 	.byte	0x02, 0x03, 0x00, 0x00, 0x02, 0x06, 0x01, 0x00, 0x04, 0x0b, 0x08, 0x00, 0x09, 0x00, 0x00, 0x00
        /*0020*/ 	.byte	0x00, 0x00, 0x00, 0x00


//--------------------- .nv.info._ZN3cub18CUB_300001_SM_10006detail8for_each13static_kernelINS2_12policy_hub_t12policy_500_tEmN6thrust24THRUST_300001_SM_1000_NS8cuda_cub20__uninitialized_fill7functorINS7_10device_ptrIfEEfEEEEvT0_T1_ --------------------------
	.section	.nv.info._ZN3cub18CUB_300001_SM_10006detail8for_each13static_kernelINS2_12policy_hub_t12policy_500_tEmN6thrust24THRUST_300001_SM_1000_NS8cuda_cub20__uninitialized_fill7functorINS7_10device_ptrIfEEfEEEEvT0_T1_,"",@"SHT_CUDA_INFO"
	.sectionflags	@""
	.align	4


	//----- nvinfo : EIATTR_CUDA_API_VERSION
	.align		4
        /*0000*/ 	.byte	0x04, 0x37
        /*0002*/ 	.short	(.L_62 - .L_61)
.L_61:
        /*0004*/ 	.word	0x00000082


	//----- nvinfo : EIATTR_KPARAM_INFO
	.align		4
.L_62:
        /*0008*/ 	.byte	0x04, 0x17
        /*000a*/ 	.short	(.L_64 - .L_63)
.L_63:
        /*000c*/ 	.word	0x00000000
        /*0010*/ 	.short	0x0001
        /*0012*/ 	.short	0x0008
        /*0014*/ 	.byte	0x00, 0xf0, 0x41, 0x00


	//----- nvinfo : EIATTR_KPARAM_INFO
	.align		4
.L_64:
        /*0018*/ 	.byte	0x04, 0x17
        /*001a*/ 	.short	(.L_66 - .L_65)
.L_65:
        /*001c*/ 	.word	0x00000000
        /*0020*/ 	.short	0x0000
        /*0022*/ 	.short	0x0000
        /*0024*/ 	.byte	0x00, 0xf0, 0x21, 0x00


	//----- nvinfo : EIATTR_SPARSE_MMA_MASK
	.align		4
.L_66:
        /*0028*/ 	.byte	0x03, 0x50
        /*002a*/ 	.short	0x0000


	//----- nvinfo : EIATTR_MAXREG_COUNT
	.align		4
        /*002c*/ 	.byte	0x03, 0x1b
        /*002e*/ 	.short	0x00ff


	//----- nvinfo : EIATTR_MERCURY_ISA_VERSION
	.align		4
        /*0030*/ 	.byte	0x03, 0x5f
        /*0032*/ 	.short	0x0101


	//----- nvinfo : EIATTR_VRC_CTA_INIT_COUNT
	.align		4
        /*0034*/ 	.byte	0x02, 0x4a
	.zero		1
	.zero		1


	//----- nvinfo : EIATTR_EXIT_INSTR_OFFSETS
	.align		4
        /*0038*/ 	.byte	0x04, 0x1c
        /*003a*/ 	.short	(.L_68 - .L_67)


	//   ....[0]....
.L_67:
        /*003c*/ 	.word	0x00000130


	//   ....[1]....
        /*0040*/ 	.word	0x00000230


	//   ....[2]....
        /*0044*/ 	.word	0x00000260


	//----- nvinfo : EIATTR_MAX_THREADS
	.align		4
.L_68:
        /*0048*/ 	.byte	0x04, 0x05
        /*004a*/ 	.short	(.L_70 - .L_69)
.L_69:
        /*004c*/ 	.word	0x00000100
        /*0050*/ 	.word	0x00000001
        /*0054*/ 	.word	0x00000001


	//----- nvinfo : EIATTR_CBANK_PARAM_SIZE
	.align		4
.L_70:
        /*0058*/ 	.byte	0x03, 0x19
        /*005a*/ 	.short	0x0018


	//----- nvinfo : EIATTR_PARAM_CBANK
	.align		4
        /*005c*/ 	.byte	0x04, 0x0a
        /*005e*/ 	.short	(.L_72 - .L_71)
	.align		4
.L_71:
        /*0060*/ 	.word	index@(.nv.constant0._ZN3cub18CUB_300001_SM_10006detail8for_each13static_kernelINS2_12policy_hub_t12policy_500_tEmN6thrust24THRUST_300001_SM_1000_NS8cuda_cub20__uninitialized_fill7functorINS7_10device_ptrIfEEfEEEEvT0_T1_)
        /*0064*/ 	.short	0x0380
        /*0066*/ 	.short	0x0018


	//----- nvinfo : EIATTR_SW_WAR
	.align		4
.L_72:
        /*0068*/ 	.byte	0x04, 0x36
        /*006a*/ 	.short	(.L_74 - .L_73)
.L_73:
        /*006c*/ 	.word	0x00000008
.L_74:


//--------------------- .nv.info._ZN3cub18CUB_300001_SM_10006detail11EmptyKernelIvEEvv --------------------------
	.section	.nv.info._ZN3cub18CUB_300001_SM_10006detail11EmptyKernelIvEEvv,"",@"SHT_CUDA_INFO"
	.sectionflags	@""
	.align	4


	//----- nvinfo : EIATTR_CUDA_API_VERSION
	.align		4
        /*0000*/ 	.byte	0x04, 0x37
        /*0002*/ 	.short	(.L_76 - .L_75)
.L_75:
        /*0004*/ 	.word	0x00000082


	//----- nvinfo : EIATTR_SPARSE_MMA_MASK
	.align		4
.L_76:
        /*0008*/ 	.byte	0x03, 0x50
        /*000a*/ 	.short	0x0000


	//----- nvinfo : EIATTR_MAXREG_COUNT
	.align		4
        /*000c*/ 	.byte	0x03, 0x1b
        /*000e*/ 	.short	0x00ff


	//----- nvinfo : EIATTR_MERCURY_ISA_VERSION
	.align		4
        /*0010*/ 	.byte	0x03, 0x5f
        /*0012*/ 	.short	0x0101


	//----- nvinfo : EIATTR_VRC_CTA_INIT_COUNT
	.align		4
        /*0014*/ 	.byte	0x02, 0x4a
	.zero		1
	.zero		1


	//----- nvinfo : EIATTR_EXIT_INSTR_OFFSETS
	.align		4
        /*0018*/ 	.byte	0x04, 0x1c
        /*001a*/ 	.short	(.L_78 - .L_77)


	//   ....[0]....
.L_77:
        /*001c*/ 	.word	0x00000010


	//----- nvinfo : EIATTR_SW_WAR
	.align		4
.L_78:
        /*0020*/ 	.byte	0x04, 0x36
        /*0022*/ 	.short	(.L_80 - .L_79)
.L_79:
        /*0024*/ 	.word	0x00000008
.L_80:


//--------------------- .nv.info._Z13ft_mul_kernelPfPKfS1_iPKj --------------------------
	.section	.nv.info._Z13ft_mul_kernelPfPKfS1_iPKj,"",@"SHT_CUDA_INFO"
	.sectionflags	@""
	.align	4


	//----- nvinfo : EIATTR_CUDA_API_VERSION
	.align		4
        /*0000*/ 	.byte	0x04, 0x37
        /*0002*/ 	.short	(.L_82 - .L_81)
.L_81:
        /*0004*/ 	.word	0x00000082


	//----- nvinfo : EIATTR_KPARAM_INFO
	.align		4
.L_82:
        /*0008*/ 	.byte	0x04, 0x17
        /*000a*/ 	.short	(.L_84 - .L_83)
.L_83:
        /*000c*/ 	.word	0x00000000
        /*0010*/ 	.short	0x0004
        /*0012*/ 	.short	0x0020
        /*0014*/ 	.byte	0x00, 0xf5, 0x21, 0x00


	//----- nvinfo : EIATTR_KPARAM_INFO
	.align		4
.L_84:
        /*0018*/ 	.byte	0x04, 0x17
        /*001a*/ 	.short	(.L_86 - .L_85)
.L_85:
        /*001c*/ 	.word	0x00000000
        /*0020*/ 	.short	0x0003
        /*0022*/ 	.short	0x0018
        /*0024*/ 	.byte	0x00, 0xf0, 0x11, 0x00


	//----- nvinfo : EIATTR_KPARAM_INFO
	.align		4
.L_86:
        /*0028*/ 	.byte	0x04, 0x17
        /*002a*/ 	.short	(.L_88 - .L_87)
.L_87:
        /*002c*/ 	.word	0x00000000
        /*0030*/ 	.short	0x0002
        /*0032*/ 	.short	0x0010
        /*0034*/ 	.byte	0x00, 0xf5, 0x21, 0x00


	//----- nvinfo : EIATTR_KPARAM_INFO
	.align		4
.L_88:
        /*0038*/ 	.byte	0x04, 0x17
        /*003a*/ 	.short	(.L_90 - .L_89)
.L_89:
        /*003c*/ 	.word	0x00000000
        /*0040*/ 	.short	0x0001
        /*0042*/ 	.short	0x0008
        /*0044*/ 	.byte	0x00, 0xf5, 0x21, 0x00


	//----- nvinfo : EIATTR_KPARAM_INFO
	.align		4
.L_90:
        /*0048*/ 	.byte	0x04, 0x17
        /*004a*/ 	.short	(.L_92 - .L_91)
.L_91:
        /*004c*/ 	.word	0x00000000
        /*0050*/ 	.short	0x0000
        /*0052*/ 	.short	0x0000
        /*0054*/ 	.byte	0x00, 0xf5, 0x21, 0x00


	//----- nvinfo : EIATTR_SPARSE_MMA_MASK
	.align		4
.L_92:
        /*0058*/ 	.byte	0x03, 0x50
        /*005a*/ 	.short	0x0000


	//----- nvinfo : EIATTR_MAXREG_COUNT
	.align		4
        /*005c*/ 	.byte	0x03, 0x1b
        /*005e*/ 	.short	0x00ff


	//----- nvinfo : EIATTR_NUM_BARRIERS
	.align		4
        /*0060*/ 	.byte	0x02, 0x4c
        /*0062*/ 	.byte	0x01
	.zero		1


	//----- nvinfo : EIATTR_MERCURY_ISA_VERSION
	.align		4
        /*0064*/ 	.byte	0x03, 0x5f
        /*0066*/ 	.short	0x0101


	//----- nvinfo : EIATTR_VRC_CTA_INIT_COUNT
	.align		4
        /*0068*/ 	.byte	0x02, 0x4a
	.zero		1
	.zero		1


	//----- nvinfo : EIATTR_EXIT_INSTR_OFFSETS
	.align		4
        /*006c*/ 	.byte	0x04, 0x1c
        /*006e*/ 	.short	(.L_94 - .L_93)


	//   ....[0]....
.L_93:
        /*0070*/ 	.word	0x00000090


	//   ....[1]....
        /*0074*/ 	.word	0x000016d0


	//----- nvinfo : EIATTR_CRS_STACK_SIZE
	.align		4
.L_94:
        /*0078*/ 	.byte	0x04, 0x1e
        /*007a*/ 	.short	(.L_96 - .L_95)
.L_95:
        /*007c*/ 	.word	0x00000000


	//----- nvinfo : EIATTR_CBANK_PARAM_SIZE
	.align		4
.L_96:
        /*0080*/ 	.byte	0x03, 0x19
        /*0082*/ 	.short	0x0028


	//----- nvinfo : EIATTR_PARAM_CBANK
	.align		4
        /*0084*/ 	.byte	0x04, 0x0a
        /*0086*/ 	.short	(.L_98 - .L_97)
	.align		4
.L_97:
        /*0088*/ 	.word	index@(.nv.constant0._Z13ft_mul_kernelPfPKfS1_iPKj)
        /*008c*/ 	.short	0x0380
        /*008e*/ 	.short	0x0028


	//----- nvinfo : EIATTR_SW_WAR
	.align		4
.L_98:
        /*0090*/ 	.byte	0x04, 0x36
        /*0092*/ 	.short	(.L_100 - .L_99)
.L_99:
        /*0094*/ 	.word	0x00000008
.L_100:


//--------------------- .nv.callgraph             --------------------------
	.section	.nv.callgraph,"",@"SHT_CUDA_CALLGRAPH"
	.align	4
	.sectionentsize	8
	.align		4
        /*0000*/ 	.word	0x00000000
	.align		4
        /*0004*/ 	.word	0xffffffff
	.align		4
        /*0008*/ 	.word	0x00000000
	.align		4
        /*000c*/ 	.word	0xfffffffe
	.align		4
        /*0010*/ 	.word	0x00000000
	.align		4
        /*0014*/ 	.word	0xfffffffd
	.align		4
        /*0018*/ 	.word	0x00000000
	.align		4
        /*001c*/ 	.word	0xfffffffc


//--------------------- .nv.constant4             --------------------------
	.section	.nv.constant4,"a",@progbits
	.align	8
	.align		8
.nv.constant4:
        /*0000*/ 	.dword	_ZN34_INTERNAL_ecc9fa7e_4_k_cu_f9e5a9e84cuda3std3__45__cpo5beginE
	.align		8
        /*0008*/ 	.dword	_ZN34_INTERNAL_ecc9fa7e_4_k_cu_f9e5a9e84cuda3std3__45__cpo3endE
	.align		8
        /*0010*/ 	.dword	_ZN34_INTERNAL_ecc9fa7e_4_k_cu_f9e5a9e84cuda3std3__45__cpo6cbeginE
	.align		8
        /*0018*/ 	.dword	_ZN34_INTERNAL_ecc9fa7e_4_k_cu_f9e5a9e84cuda3std3__45__cpo4cendE
	.align		8
        /*0020*/ 	.dword	_ZN34_INTERNAL_ecc9fa7e_4_k_cu_f9e5a9e84cuda3std3__45__cpo6rbeginE
	.align		8
        /*0028*/ 	.dword	_ZN34_INTERNAL_ecc9fa7e_4_k_cu_f9e5a9e84cuda3std3__45__cpo4rendE
	.align		8
        /*0030*/ 	.dword	_ZN34_INTERNAL_ecc9fa7e_4_k_cu_f9e5a9e84cuda3std3__45__cpo7crbeginE
	.align		8
        /*0038*/ 	.dword	_ZN34_INTERNAL_ecc9fa7e_4_k_cu_f9e5a9e84cuda3std3__45__cpo5crendE
	.align		8
        /*0040*/ 	.dword	_ZN34_INTERNAL_ecc9fa7e_4_k_cu_f9e5a9e84cuda3std3__436_GLOBAL__N__ecc9fa7e_4_k_cu_f9e5a9e86ignoreE
	.align		8
        /*0048*/ 	.dword	_ZN34_INTERNAL_ecc9fa7e_4_k_cu_f9e5a9e84cuda3std3__419piecewise_constructE
	.align		8
        /*0050*/ 	.dword	_ZN34_INTERNAL_ecc9fa7e_4_k_cu_f9e5a9e84cuda3std3__48in_placeE
	.align		8
        /*0058*/ 	.dword	_ZN34_INTERNAL_ecc9fa7e_4_k_cu_f9e5a9e84cuda3std3__420unreachable_sentinelE
	.align		8
        /*0060*/ 	.dword	_ZN34_INTERNAL_ecc9fa7e_4_k_cu_f9e5a9e84cuda3std3__47nulloptE
	.align		8
        /*0068*/ 	.dword	_ZN34_INTERNAL_ecc9fa7e_4_k_cu_f9e5a9e84cuda3std3__48unexpectE
	.align		8
        /*0070*/ 	.dword	_ZN34_INTERNAL_ecc9fa7e_4_k_cu_f9e5a9e84cuda3std6ranges3__45__cpo4swapE
	.align		8
        /*0078*/ 	.dword	_ZN34_INTERNAL_ecc9fa7e_4_k_cu_f9e5a9e84cuda3std6ranges3__45__cpo9iter_moveE
	.align		8
        /*0080*/ 	.dword	_ZN34_INTERNAL_ecc9fa7e_4_k_cu_f9e5a9e84cuda3std6ranges3__45__cpo5beginE
	.align		8
        /*0088*/ 	.dword	_ZN34_INTERNAL_ecc9fa7e_4_k_cu_f9e5a9e84cuda3std6ranges3__45__cpo3endE
	.align		8
        /*0090*/ 	.dword	_ZN34_INTERNAL_ecc9fa7e_4_k_cu_f9e5a9e84cuda3std6ranges3__45__cpo6cbeginE
	.align		8
        /*0098*/ 	.dword	_ZN34_INTERNAL_ecc9fa7e_4_k_cu_f9e5a9e84cuda3std6ranges3__45__cpo4cendE
	.align		8
        /*00a0*/ 	.dword	_ZN34_INTERNAL_ecc9fa7e_4_k_cu_f9e5a9e84cuda3std6ranges3__45__cpo7advanceE
	.align		8
        /*00a8*/ 	.dword	_ZN34_INTERNAL_ecc9fa7e_4_k_cu_f9e5a9e84cuda3std6ranges3__45__cpo9iter_swapE
	.align		8
        /*00b0*/ 	.dword	_ZN34_INTERNAL_ecc9fa7e_4_k_cu_f9e5a9e84cuda3std6ranges3__45__cpo4nextE
	.align		8
        /*00b8*/ 	.dword	_ZN34_INTERNAL_ecc9fa7e_4_k_cu_f9e5a9e84cuda3std6ranges3__45__cpo4prevE
	.align		8
        /*00c0*/ 	.dword	_ZN34_INTERNAL_ecc9fa7e_4_k_cu_f9e5a9e84cuda3std6ranges3__45__cpo4dataE
	.align		8
        /*00c8*/ 	.dword	_ZN34_INTERNAL_ecc9fa7e_4_k_cu_f9e5a9e84cuda3std6ranges3__45__cpo5cdataE
	.align		8
        /*00d0*/ 	.dword	_ZN34_INTERNAL_ecc9fa7e_4_k_cu_f9e5a9e84cuda3std6ranges3__45__cpo4sizeE
	.align		8
        /*00d8*/ 	.dword	_ZN34_INTERNAL_ecc9fa7e_4_k_cu_f9e5a9e84cuda3std6ranges3__45__cpo5ssizeE
	.align		8
        /*00e0*/ 	.dword	_ZN34_INTERNAL_ecc9fa7e_4_k_cu_f9e5a9e84cuda3std6ranges3__45__cpo8distanceE
	.align		8
        /*00e8*/ 	.dword	_ZN34_INTERNAL_ecc9fa7e_4_k_cu_f9e5a9e86thrust24THRUST_300001_SM_1000_NS8cuda_cub3parE
	.align		8
        /*00f0*/ 	.dword	_ZN34_INTERNAL_ecc9fa7e_4_k_cu_f9e5a9e86thrust24THRUST_300001_SM_1000_NS8cuda_cub10par_nosyncE
	.align		8
        /*00f8*/ 	.dword	_ZN34_INTERNAL_ecc9fa7e_4_k_cu_f9e5a9e86thrust24THRUST_300001_SM_1000_NS6system6detail10sequential3seqE
	.align		8
        /*0100*/ 	.dword	_ZN34_INTERNAL_ecc9fa7e_4_k_cu_f9e5a9e86thrust24THRUST_300001_SM_1000_NS12placeholders2_1E
	.align		8
        /*0108*/ 	.dword	_ZN34_INTERNAL_ecc9fa7e_4_k_cu_f9e5a9e86thrust24THRUST_300001_SM_1000_NS12placeholders2_2E
	.align		8
        /*0110*/ 	.dword	_ZN34_INTERNAL_ecc9fa7e_4_k_cu_f9e5a9e86thrust24THRUST_300001_SM_1000_NS12placeholders2_3E
	.align		8
        /*0118*/ 	.dword	_ZN34_INTERNAL_ecc9fa7e_4_k_cu_f9e5a9e86thrust24THRUST_300001_SM_1000_NS12placeholders2_4E
	.align		8
        /*0120*/ 	.dword	_ZN34_INTERNAL_ecc9fa7e_4_k_cu_f9e5a9e86thrust24THRUST_300001_SM_1000_NS12placeholders2_5E
	.align		8
        /*0128*/ 	.dword	_ZN34_INTERNAL_ecc9fa7e_4_k_cu_f9e5a9e86thrust24THRUST_300001_SM_1000_NS12placeholders2_6E
	.align		8
        /*0130*/ 	.dword	_ZN34_INTERNAL_ecc9fa7e_4_k_cu_f9e5a9e86thrust24THRUST_300001_SM_1000_NS12placeholders2_7E
	.align		8
        /*0138*/ 	.dword	_ZN34_INTERNAL_ecc9fa7e_4_k_cu_f9e5a9e86thrust24THRUST_300001_SM_1000_NS12placeholders2_8E
	.align		8
        /*0140*/ 	.dword	_ZN34_INTERNAL_ecc9fa7e_4_k_cu_f9e5a9e86thrust24THRUST_300001_SM_1000_NS12placeholders2_9E
	.align		8
        /*0148*/ 	.dword	_ZN34_INTERNAL_ecc9fa7e_4_k_cu_f9e5a9e86thrust24THRUST_300001_SM_1000_NS12placeholders3_10E
	.align		8
        /*0150*/ 	.dword	_ZN34_INTERNAL_ecc9fa7e_4_k_cu_f9e5a9e86thrust24THRUST_300001_SM_1000_NS3seqE


//--------------------- .text._ZN3cub18CUB_300001_SM_10006detail8for_each13static_kernelINS2_12policy_hub_t12policy_500_tEmN6thrust24THRUST_300001_SM_1000_NS8cuda_cub20__uninitialized_fill7functorINS7_10device_ptrIfEEfEEEEvT0_T1_ --------------------------
	.section	.text._ZN3cub18CUB_300001_SM_10006detail8for_each13static_kernelINS2_12policy_hub_t12policy_500_tEmN6thrust24THRUST_300001_SM_1000_NS8cuda_cub20__uninitialized_fill7functorINS7_10device_ptrIfEEfEEEEvT0_T1_,"ax",@progbits
	.align	128
        .global         _ZN3cub18CUB_300001_SM_10006detail8for_each13static_kernelINS2_12policy_hub_t12policy_500_tEmN6thrust24THRUST_300001_SM_1000_NS8cuda_cub20__uninitialized_fill7functorINS7_10device_ptrIfEEfEEEEvT0_T1_
        .type           _ZN3cub18CUB_300001_SM_10006detail8for_each13static_kernelINS2_12policy_hub_t12policy_500_tEmN6thrust24THRUST_300001_SM_1000_NS8cuda_cub20__uninitialized_fill7functorINS7_10device_ptrIfEEfEEEEvT0_T1_,@function
        .size           _ZN3cub18CUB_300001_SM_10006detail8for_each13static_kernelINS2_12policy_hub_t12policy_500_tEmN6thrust24THRUST_300001_SM_1000_NS8cuda_cub20__uninitialized_fill7functorINS7_10device_ptrIfEEfEEEEvT0_T1_,(.L_x_26 - _ZN3cub18CUB_300001_SM_10006detail8for_each13static_kernelINS2_12policy_hub_t12policy_500_tEmN6thrust24THRUST_300001_SM_1000_NS8cuda_cub20__uninitialized_fill7functorINS7_10device_ptrIfEEfEEEEvT0_T1_)
        .other          _ZN3cub18CUB_300001_SM_10006detail8for_each13static_kernelINS2_12policy_hub_t12policy_500_tEmN6thrust24THRUST_300001_SM_1000_NS8cuda_cub20__uninitialized_fill7functorINS7_10device_ptrIfEEfEEEEvT0_T1_,@"STO_CUDA_ENTRY STV_DEFAULT"
_ZN3cub18CUB_300001_SM_10006detail8for_each13static_kernelINS2_12policy_hub_t12policy_500_tEmN6thrust24THRUST_300001_SM_1000_NS8cuda_cub20__uninitialized_fill7functorINS7_10device_ptrIfEEfEEEEvT0_T1_:
.text._ZN3cub18CUB_300001_SM_10006detail8for_each13static_kernelINS2_12policy_hub_t12policy_500_tEmN6thrust24THRUST_300001_SM_1000_NS8cuda_cub20__uninitialized_fill7functorINS7_10device_ptrIfEEfEEEEvT0_T1_:
[----:B------:R-:W-:Y:S08]  /*0000*/  LDC R1, c[0x0][0x37c] ;  /* 0x0000df00ff017b82 */ /* 0x000ff00000000800 */
[----:B------:R-:W0:Y:S01]  /*0010*/  S2UR UR4, SR_CTAID.X ;  /* 0x00000000000479c3 */ /* 0x000e220000002500 */
[----:B------:R-:W1:Y:S01]  /*0020*/  LDCU.64 UR6, c[0x0][0x380] ;  /* 0x00007000ff0677ac */ /* 0x000e620008000a00 */
[----:B------:R-:W2:Y:S01]  /*0030*/  LDCU.64 UR8, c[0x0][0x358] ;  /* 0x00006b00ff0877ac */ /* 0x000ea20008000a00 */
[----:B0-----:R-:W-:-:S04]  /*0040*/  UIMAD.WIDE.U32 UR4, UR4, 0x200, URZ ;  /* 0x00000200040478a5 */ /* 0x001fc8000f8e00ff */
[----:B-1----:R-:W-:-:S04]  /*0050*/  UIADD3 UR6, UP0, UPT, -UR4, UR6, URZ ;  /* 0x0000000604067290 */ /* 0x002fc8000ff1e1ff */
[----:B------:R-:W-:Y:S02]  /*0060*/  UIADD3.X UR7, UPT, UPT, ~UR5, UR7, URZ, UP0, !UPT ;  /* 0x0000000705077290 */ /* 0x000fe400087fe5ff */
[----:B------:R-:W-:-:S04]  /*0070*/  UISETP.GE.U32.AND UP0, UPT, UR6, 0x200, UPT ;  /* 0x000002000600788c */ /* 0x000fc8000bf06070 */
[----:B------:R-:W-:-:S09]  /*0080*/  UISETP.GE.U32.AND.EX UP0, UPT, UR7, URZ, UPT, UP0 ;  /* 0x000000ff0700728c */ /* 0x000fd2000bf06100 */
[----:B--2---:R-:W-:Y:S05]  /*0090*/  BRA.U !UP0, `(.L_x_0) ;  /* 0x0000000108287547 */ /* 0x004fea000b800000 */
[----:B------:R-:W0:Y:S01]  /*00a0*/  S2R R0, SR_TID.X ;  /* 0x0000000000007919 */ /* 0x000e220000002100 */
[----:B------:R-:W1:Y:S01]  /*00b0*/  LDCU.64 UR6, c[0x0][0x388] ;  /* 0x00007100ff0677ac */ /* 0x000e620008000a00 */
[----:B------:R-:W2:Y:S01]  /*00c0*/  LDC R5, c[0x0][0x390] ;  /* 0x0000e400ff057b82 */ /* 0x000ea20000000800 */
[----:B0-----:R-:W-:-:S05]  /*00d0*/  IADD3 R0, P0, PT, R0, UR4, RZ ;  /* 0x0000000400007c10 */ /* 0x001fca000ff1e0ff */
[----:B------:R-:W-:Y:S01]  /*00e0*/  IMAD.X R3, RZ, RZ, UR5, P0 ;  /* 0x00000005ff037e24 */ /* 0x000fe200080e06ff */
[----:B-1----:R-:W-:-:S04]  /*00f0*/  LEA R2, P0, R0, UR6, 0x2 ;  /* 0x0000000600027c11 */ /* 0x002fc8000f8010ff */
[----:B------:R-:W-:-:S05]  /*0100*/  LEA.HI.X R3, R0, UR7, R3, 0x2, P0 ;  /* 0x0000000700037c11 */ /* 0x000fca00080f1403 */
[----:B--2---:R-:W-:Y:S04]  /*0110*/  STG.E desc[UR8][R2.64], R5 ;  /* 0x0000000502007986 */ /* 0x004fe8000c101908 */
[----:B------:R-:W-:Y:S01]  /*0120*/  STG.E desc[UR8][R2.64+0x400], R5 ;  /* 0x0004000502007986 */ /* 0x000fe2000c101908 */
[----:B------:R-:W-:Y:S05]  /*0130*/  EXIT ;  /* 0x000000000000794d */ /* 0x000fea0003800000 */
.L_x_0:
[----:B------:R-:W0:Y:S01]  /*0140*/  S2R R0, SR_TID.X ;  /* 0x0000000000007919 */ /* 0x000e220000002100 */
[----:B------:R-:W-:Y:S01]  /*0150*/  IMAD.U32 R2, RZ, RZ, UR7 ;  /* 0x00000007ff027e24 */ /* 0x000fe2000f8e00ff */
[----:B------:R-:W1:Y:S01]  /*0160*/  LDCU.64 UR10, c[0x0][0x388] ;  /* 0x00007100ff0a77ac */ /* 0x000e620008000a00 */
[----:B------:R-:W-:Y:S01]  /*0170*/  IMAD.U32 R4, RZ, RZ, UR7 ;  /* 0x00000007ff047e24 */ /* 0x000fe2000f8e00ff */
[----:B0-----:R-:W-:-:S04]  /*0180*/  ISETP.LT.U32.AND P0, PT, R0, UR6, PT ;  /* 0x0000000600007c0c */ /* 0x001fc8000bf01070 */
[----:B------:R-:W-:Y:S01]  /*0190*/  ISETP.GT.U32.AND.EX P0, PT, R2, RZ, PT, P0 ;  /* 0x000000ff0200720c */ /* 0x000fe20003f04100 */
[C---:B------:R-:W-:Y:S01]  /*01a0*/  VIADD R2, R0.reuse, 0x100 ;  /* 0x0000010000027836 */ /* 0x040fe20000000000 */
[----:B------:R-:W-:-:S04]  /*01b0*/  IADD3 R0, P2, PT, R0, UR4, RZ ;  /* 0x0000000400007c10 */ /* 0x000fc8000ff5e0ff */
[----:B------:R-:W-:Y:S01]  /*01c0*/  ISETP.LT.U32.AND P1, PT, R2, UR6, PT ;  /* 0x0000000602007c0c */ /* 0x000fe2000bf21070 */
[----:B------:R-:W-:Y:S01]  /*01d0*/  IMAD.X R3, RZ, RZ, UR5, P2 ;  /* 0x00000005ff037e24 */ /* 0x000fe200090e06ff */
[----:B-1----:R-:W-:Y:S02]  /*01e0*/  LEA R2, P2, R0, UR10, 0x2 ;  /* 0x0000000a00027c11 */ /* 0x002fe4000f8410ff */
[----:B------:R-:W-:Y:S02]  /*01f0*/  ISETP.GT.U32.AND.EX P1, PT, R4, RZ, PT, P1 ;  /* 0x000000ff0400720c */ /* 0x000fe40003f24110 */
[----:B------:R-:W-:Y:S01]  /*0200*/  LEA.HI.X R3, R0, UR11, R3, 0x2, P2 ;  /* 0x0000000b00037c11 */ /* 0x000fe200090f1403 */
[----:B------:R-:W0:Y:S04]  /*0210*/  @P0 LDC R5, c[0x0][0x390] ;  /* 0x0000e400ff050b82 */ /* 0x000e280000000800 */
[----:B0-----:R0:W-:Y:S06]  /*0220*/  @P0 STG.E desc[UR8][R2.64], R5 ;  /* 0x0000000502000986 */ /* 0x0011ec000c101908 */
[----:B------:R-:W-:Y:S05]  /*0230*/  @!P1 EXIT ;  /* 0x000000000000994d */ /* 0x000fea0003800000 */
[----:B0-----:R-:W0:Y:S02]  /*0240*/  LDC R5, c[0x0][0x390] ;  /* 0x0000e400ff057b82 */ /* 0x001e240000000800 */
[----:B0-----:R-:W-:Y:S01]  /*0250*/  STG.E desc[UR8][R2.64+0x400], R5 ;  /* 0x0004000502007986 */ /* 0x001fe2000c101908 */
[----:B------:R-:W-:Y:S05]  /*0260*/  EXIT ;  /* 0x000000000000794d */ /* 0x000fea0003800000 */
.L_x_1:
[----:B------:R-:W-:-:S00]  /*0270*/  BRA `(.L_x_1) ;  /* 0xfffffffc00fc7947 */ /* 0x000fc0000383ffff */
[----:B------:R-:W-:-:S00]  /*0280*/  NOP ;  /* 0x0000000000007918 */ /* 0x000fc00000000000 */
[----:B------:R-:W-:-:S00]  /*0290*/  NOP ;  /* 0x0000000000007918 */ /* 0x000fc00000000000 */
[----:B------:R-:W-:-:S00]  /*02a0*/  NOP ;  /* 0x0000000000007918 */ /* 0x000fc00000000000 */
[----:B------:R-:W-:-:S00]  /*02b0*/  NOP ;  /* 0x0000000000007918 */ /* 0x000fc00000000000 */
[----:B------:R-:W-:-:S00]  /*02c0*/  NOP ;  /* 0x0000000000007918 */ /* 0x000fc00000000000 */
[----:B------:R-:W-:-:S00]  /*02d0*/  NOP ;  /* 0x0000000000007918 */ /* 0x000fc00000000000 */
[----:B------:R-:W-:-:S00]  /*02e0*/  NOP ;  /* 0x0000000000007918 */ /* 0x000fc00000000000 */
[----:B------:R-:W-:-:S00]  /*02f0*/  NOP ;  /* 0x0000000000007918 */ /* 0x000fc00000000000 */
.L_x_26:


//--------------------- .text._ZN3cub18CUB_300001_SM_10006detail11EmptyKernelIvEEvv --------------------------
	.section	.text._ZN3cub18CUB_300001_SM_10006detail11EmptyKernelIvEEvv,"ax",@progbits
	.align	128
        .global         _ZN3cub18CUB_300001_SM_10006detail11EmptyKernelIvEEvv
        .type           _ZN3cub18CUB_300001_SM_10006detail11EmptyKernelIvEEvv,@function
        .size           _ZN3cub18CUB_300001_SM_10006detail11EmptyKernelIvEEvv,(.L_x_27 - _ZN3cub18CUB_300001_SM_10006detail11EmptyKernelIvEEvv)
        .other          _ZN3cub18CUB_300001_SM_10006detail11EmptyKernelIvEEvv,@"STO_CUDA_ENTRY STV_DEFAULT"
_ZN3cub18CUB_300001_SM_10006detail11EmptyKernelIvEEvv:
.text._ZN3cub18CUB_300001_SM_10006detail11EmptyKernelIvEEvv:
[----:B------:R-:W-:Y:S01]  /*0000*/  LDC R1, c[0x0][0x37c] ;  /* 0x0000df00ff017b82 */ /* 0x000fe20000000800 */
[----:B------:R-:W-:Y:S05]  /*0010*/  EXIT ;  /* 0x000000000000794d */ /* 0x000fea0003800000 */
.L_x_2:
        /* <DEDUP_REMOVED lines=14> */
.L_x_27:


//--------------------- .text._Z13ft_mul_kernelPfPKfS1_iPKj --------------------------
	.section	.text._Z13ft_mul_kernelPfPKfS1_iPKj,"ax",@progbits
	.align	128
        .global         _Z13ft_mul_kernelPfPKfS1_iPKj
        .type           _Z13ft_mul_kernelPfPKfS1_iPKj,@function
        .size           _Z13ft_mul_kernelPfPKfS1_iPKj,(.L_x_28 - _Z13ft_mul_kernelPfPKfS1_iPKj)
        .other          _Z13ft_mul_kernelPfPKfS1_iPKj,@"STO_CUDA_ENTRY STV_DEFAULT"
_Z13ft_mul_kernelPfPKfS1_iPKj:
.text._Z13ft_mul_kernelPfPKfS1_iPKj:
[----:B------:R-:W-:Y:S01]  /*0000*/  LDC R1, c[0x0][0x37c] ;  /* 0x0000df00ff017b82 */ /* 0x000fe20000000800 */
[----:B------:R-:W0:Y:S07]  /*0010*/  LDCU UR6, c[0x0][0x398] ;  /* 0x00007300ff0677ac */ /* 0x000e2e0008000800 */
[----:B------:R-:W1:Y:S01]  /*0020*/  LDC R7, c[0x0][0x360] ;  /* 0x0000d800ff077b82 */ /* 0x000e620000000800 */
[----:B------:R-:W2:Y:S01]  /*0030*/  S2R R0, SR_TID.X ;  /* 0x0000000000007919 */ /* 0x000ea20000002100 */
[----:B------:R-:W3:Y:S06]  /*0040*/  S2R R3, SR_TID.Y ;  /* 0x0000000000037919 */ /* 0x000eec0000002200 */
[----:B------:R-:W4:Y:S08]  /*0050*/  LDC R2, c[0x0][0x364] ;  /* 0x0000d900ff027b82 */ /* 0x000f300000000800 */
[----:B------:R-:W1:Y:S01]  /*0060*/  S2UR UR4, SR_CTAID.X ;  /* 0x00000000000479c3 */ /* 0x000e620000002500 */
[----:B0-----:R-:W-:-:S07]  /*0070*/  ISETP.LE.AND P0, PT, RZ, UR6, PT ;  /* 0x00000006ff007c0c */ /* 0x001fce000bf03270 */
[----:B------:R-:W0:Y:S06]  /*0080*/  S2UR UR5, SR_CTAID.Y ;  /* 0x00000000000579c3 */ /* 0x000e2c0000002600 */
[----:B01----:R-:W-:Y:S05]  /*0090*/  @!P0 EXIT ;  /* 0x000000000000894d */ /* 0x003fea0003800000 */
[----:B--2---:R-:W-:Y:S01]  /*00a0*/  IMAD R7, R7, UR4, R0 ;  /* 0x0000000407077c24 */ /* 0x004fe2000f8e0200 */
[----:B------:R-:W-:Y:S01]  /*00b0*/  PRMT R6, RZ, 0x7610, R6 ;  /* 0x00007610ff067816 */ /* 0x000fe20000000006 */
[----:B---34-:R-:W-:Y:S01]  /*00c0*/  IMAD R0, R2, UR5, R3 ;  /* 0x0000000502007c24 */ /* 0x018fe2000f8e0203 */
[----:B------:R-:W-:Y:S01]  /*00d0*/  PRMT R8, RZ, 0x7610, R8 ;  /* 0x00007610ff087816 */ /* 0x000fe20000000008 */
[----:B------:R-:W0:Y:S01]  /*00e0*/  LDCU UR10, c[0x0][0x398] ;  /* 0x00007300ff0a77ac */ /* 0x000e220008000800 */
[----:B------:R-:W1:Y:S01]  /*00f0*/  LDCU.U16 UR11, c[0x0][0x398] ;  /* 0x00007300ff0b77ac */ /* 0x000e620008000400 */
[----:B------:R-:W2:Y:S01]  /*0100*/  LDCU.64 UR12, c[0x0][0x358] ;  /* 0x00006b00ff0c77ac */ /* 0x000ea20008000a00 */
[----:B------:R-:W-:Y:S01]  /*0110*/  UIADD3 UR6, UPT, UPT, UR6, -0x1, URZ ;  /* 0xffffffff06067890 */ /* 0x000fe2000fffe0ff */
[----:B------:R-:W-:-:S11]  /*0120*/  UMOV UR4, URZ ;  /* 0x000000ff00047c82 */ /* 0x000fd60008000000 */
.L_x_24:
[----:B0-----:R-:W-:Y:S01]  /*0130*/  UISETP.NE.AND UP0, UPT, UR10, URZ, UPT ;  /* 0x000000ff0a00728c */ /* 0x001fe2000bf05270 */
[----:B------:R-:W-:-:S08]  /*0140*/  CS2R R2, SRZ ;  /* 0x0000000000027805 */ /* 0x000fd0000001ff00 */
[----:B------:R-:W-:Y:S05]  /*0150*/  BRA.U !UP0, `(.L_x_3) ;  /* 0x0000000508987547 */ /* 0x000fea000b800000 */
[----:B------:R-:W-:Y:S01]  /*0160*/  UIADD3 UR5, UPT, UPT, UR6, -UR4, URZ ;  /* 0x8000000406057290 */ /* 0x000fe2000fffe0ff */
[----:B------:R-:W-:-:S03]  /*0170*/  CS2R R4, SRZ ;  /* 0x0000000000047805 */ /* 0x000fc6000001ff00 */
[----:B------:R-:W-:-:S09]  /*0180*/  UISETP.GE.U32.AND UP0, UPT, UR5, 0xf, UPT ;  /* 0x0000000f0500788c */ /* 0x000fd2000bf06070 */
[----:B------:R-:W-:Y:S05]  /*0190*/  BRA.U !UP0, `(.L_x_4) ;  /* 0x00000001089c7547 */ /* 0x000fea000b800000 */
[----:B------:R-:W0:Y:S01]  /*01a0*/  LDCU.64 UR8, c[0x0][0x3a0] ;  /* 0x00007400ff0877ac */ /* 0x000e220008000a00 */
[----:B------:R-:W-:Y:S01]  /*01b0*/  IMAD.MOV.U32 R5, RZ, RZ, RZ ;  /* 0x000000ffff057224 */ /* 0x000fe200078e00ff */
[----:B0-----:R-:W-:Y:S02]  /*01c0*/  UIADD3 UR5, UP0, UPT, UR8, 0x20, URZ ;  /* 0x0000002008057890 */ /* 0x001fe4000ff1e0ff */
[----:B------:R-:W-:Y:S02]  /*01d0*/  ULOP3.LUT UR8, UR10, 0x7ffffff0, URZ, 0xc0, !UPT ;  /* 0x7ffffff00a087892 */ /* 0x000fe4000f8ec0ff */
[----:B------:R-:W-:Y:S02]  /*01e0*/  UIADD3.X UR7, UPT, UPT, URZ, UR9, URZ, UP0, !UPT ;  /* 0x00000009ff077290 */ /* 0x000fe400087fe4ff */
[----:B------:R-:W-:Y:S01]  /*01f0*/  IMAD.U32 R14, RZ, RZ, UR5 ;  /* 0x00000005ff0e7e24 */ /* 0x000fe2000f8e00ff */
[----:B------:R-:W-:Y:S02]  /*0200*/  UIADD3 UR9, UPT, UPT, -UR8, URZ, URZ ;  /* 0x000000ff08097290 */ /* 0x000fe4000fffe1ff */
[----:B------:R-:W-:-:S02]  /*0210*/  IMAD.U32 R4, RZ, RZ, UR8 ;  /* 0x00000008ff047e24 */ /* 0x000fc4000f8e00ff */
[----:B------:R-:W-:-:S08]  /*0220*/  IMAD.U32 R3, RZ, RZ, UR7 ;  /* 0x00000007ff037e24 */ /* 0x000fd0000f8e00ff */
.L_x_5:
[----:B------:R-:W-:-:S05]  /*0230*/  IMAD.MOV.U32 R2, RZ, RZ, R14 ;  /* 0x000000ffff027224 */ /* 0x000fca00078e000e */
[----:B--2---:R-:W2:Y:S04]  /*0240*/  LDG.E R14, desc[UR12][R2.64+-0x20] ;  /* 0xffffe00c020e7981 */ /* 0x004ea8000c1e1900 */
[----:B------:R-:W2:Y:S04]  /*0250*/  LDG.E R13, desc[UR12][R2.64+-0x1c] ;  /* 0xffffe40c020d7981 */ /* 0x000ea8000c1e1900 */
[----:B------:R-:W3:Y:S04]  /*0260*/  LDG.E R16, desc[UR12][R2.64+-0x18] ;  /* 0xffffe80c02107981 */ /* 0x000ee8000c1e1900 */
[----:B------:R-:W3:Y:S04]  /*0270*/  LDG.E R15, desc[UR12][R2.64+-0x14] ;  /* 0xffffec0c020f7981 */ /* 0x000ee8000c1e1900 */
[----:B------:R-:W4:Y:S04]  /*0280*/  LDG.E R18, desc[UR12][R2.64+-0x10] ;  /* 0xfffff00c02127981 */ /* 0x000f28000c1e1900 */
[----:B------:R-:W4:Y:S04]  /*0290*/  LDG.E R17, desc[UR12][R2.64+-0xc] ;  /* 0xfffff40c02117981 */ /* 0x000f28000c1e1900 */
[----:B------:R-:W5:Y:S04]  /*02a0*/  LDG.E R20, desc[UR12][R2.64+-0x8] ;  /* 0xfffff80c02147981 */ /* 0x000f68000c1e1900 */
        /* <DEDUP_REMOVED lines=8> */
[----:B------:R0:W5:Y:S01]  /*0330*/  LDG.E R9, desc[UR12][R2.64+0x1c] ;  /* 0x00001c0c02097981 */ /* 0x000162000c1e1900 */
[----:B------:R-:W-:-:S04]  /*0340*/  UIADD3 UR9, UPT, UPT, UR9, 0x10, URZ ;  /* 0x0000001009097890 */ /* 0x000fc8000fffe0ff */
[----:B------:R-:W-:Y:S01]  /*0350*/  UISETP.NE.AND UP0, UPT, UR9, URZ, UPT ;  /* 0x000000ff0900728c */ /* 0x000fe2000bf05270 */
[----:B--2---:R-:W-:Y:S02]  /*0360*/  IADD3 R13, PT, PT, R13, R14, R5 ;  /* 0x0000000e0d0d7210 */ /* 0x004fe40007ffe005 */
[----:B------:R-:W-:-:S05]  /*0370*/  IADD3 R14, P0, PT, R2, 0x40, RZ ;  /* 0x00000040020e7810 */ /* 0x000fca0007f1e0ff */
[----:B0-----:R-:W-:Y:S01]  /*0380*/  IMAD.X R3, RZ, RZ, R3, P0 ;  /* 0x000000ffff037224 */ /* 0x001fe200000e0603 */
[----:B---3--:R-:W-:-:S04]  /*0390*/  IADD3 R13, PT, PT, R15, R16, R13 ;  /* 0x000000100f0d7210 */ /* 0x008fc80007ffe00d */
[----:B----4-:R-:W-:-:S04]  /*03a0*/  IADD3 R13, PT, PT, R17, R18, R13 ;  /* 0x00000012110d7210 */ /* 0x010fc80007ffe00d */
[----:B-----5:R-:W-:-:S04]  /*03b0*/  IADD3 R13, PT, PT, R19, R20, R13 ;  /* 0x00000014130d7210 */ /* 0x020fc80007ffe00d */
[----:B------:R-:W-:-:S04]  /*03c0*/  IADD3 R13, PT, PT, R21, R22, R13 ;  /* 0x00000016150d7210 */ /* 0x000fc80007ffe00d */
[----:B------:R-:W-:-:S04]  /*03d0*/  IADD3 R13, PT, PT, R23, R24, R13 ;  /* 0x00000018170d7210 */ /* 0x000fc80007ffe00d */
[----:B------:R-:W-:-:S04]  /*03e0*/  IADD3 R11, PT, PT, R11, R12, R13 ;  /* 0x0000000c0b0b7210 */ /* 0x000fc80007ffe00d */
[----:B------:R-:W-:Y:S01]  /*03f0*/  IADD3 R5, PT, PT, R9, R10, R11 ;  /* 0x0000000a09057210 */ /* 0x000fe20007ffe00b */
[----:B------:R-:W-:Y:S06]  /*0400*/  BRA.U UP0, `(.L_x_5) ;  /* 0xfffffffd00887547 */ /* 0x000fec000b83ffff */
.L_x_4:
[----:B------:R-:W-:-:S09]  /*0410*/  ULOP3.LUT UP0, URZ, UR10, 0xf, URZ, 0xc0, !UPT ;  /* 0x0000000f0aff7892 */ /* 0x000fd2000f80c0ff */
[----:B------:R-:W-:Y:S05]  /*0420*/  BRA.U !UP0, `(.L_x_6) ;  /* 0x0000000108dc7547 */ /* 0x000fea000b800000 */
[----:B------:R-:W-:-:S05]  /*0430*/  IMAD.MOV R2, RZ, RZ, -R8 ;  /* 0x000000ffff027224 */ /* 0x000fca00078e0a08 */
[----:B------:R-:W-:-:S05]  /*0440*/  PRMT R2, R2, 0x7710, RZ ;  /* 0x0000771002027816 */ /* 0x000fca00000000ff */
[----:B-1----:R-:W-:-:S05]  /*0450*/  VIADD R2, R2, UR11 ;  /* 0x0000000b02027c36 */ /* 0x002fca0008000000 */
[----:B------:R-:W-:-:S04]  /*0460*/  LOP3.LUT R2, R2, 0xf, RZ, 0xc0, !PT ;  /* 0x0000000f02027812 */ /* 0x000fc800078ec0ff */
[C---:B------:R-:W-:Y:S01]  /*0470*/  LOP3.LUT P1, RZ, R2.reuse, 0x7, RZ, 0xc0, !PT ;  /* 0x0000000702ff7812 */ /* 0x040fe2000782c0ff */
[----:B------:R-:W-:-:S05]  /*0480*/  VIADD R3, R2, 0xffffffff ;  /* 0xffffffff02037836 */ /* 0x000fca0000000000 */
[----:B------:R-:W-:-:S13]  /*0490*/  ISETP.GE.U32.AND P0, PT, R3, 0x7, PT ;  /* 0x000000070300780c */ /* 0x000fda0003f06070 */
[----:B------:R-:W-:Y:S05]  /*04a0*/  @!P0 BRA `(.L_x_7) ;  /* 0x00000000003c8947 */ /* 0x000fea0003800000 */
[----:B------:R-:W0:Y:S02]  /*04b0*/  LDC.64 R2, c[0x0][0x3a0] ;  /* 0x0000e800ff027b82 */ /* 0x000e240000000a00 */
[----:B0-----:R-:W-:-:S05]  /*04c0*/  IMAD.WIDE.U32 R2, R4, 0x4, R2 ;  /* 0x0000000404027825 */ /* 0x001fca00078e0002 */
[----:B--2---:R-:W2:Y:S04]  /*04d0*/  LDG.E R10, desc[UR12][R2.64] ;  /* 0x0000000c020a7981 */ /* 0x004ea8000c1e1900 */
[----:B------:R-:W2:Y:S04]  /*04e0*/  LDG.E R9, desc[UR12][R2.64+0x4] ;  /* 0x0000040c02097981 */ /* 0x000ea8000c1e1900 */
[----:B------:R-:W3:Y:S04]  /*04f0*/  LDG.E R12, desc[UR12][R2.64+0x8] ;  /* 0x0000080c020c7981 */ /* 0x000ee8000c1e1900 */
[----:B------:R-:W3:Y:S04]  /*0500*/  LDG.E R11, desc[UR12][R2.64+0xc] ;  /* 0x00000c0c020b7981 */ /* 0x000ee8000c1e1900 */
[----:B------:R-:W4:Y:S04]  /*0510*/  LDG.E R14, desc[UR12][R2.64+0x10] ;  /* 0x0000100c020e7981 */ /* 0x000f28000c1e1900 */
[----:B------:R-:W4:Y:S04]  /*0520*/  LDG.E R13, desc[UR12][R2.64+0x14] ;  /* 0x0000140c020d7981 */ /* 0x000f28000c1e1900 */
[----:B------:R-:W5:Y:S04]  /*0530*/  LDG.E R16, desc[UR12][R2.64+0x18] ;  /* 0x0000180c02107981 */ /* 0x000f68000c1e1900 */
[----:B------:R-:W5:Y:S01]  /*0540*/  LDG.E R15, desc[UR12][R2.64+0x1c] ;  /* 0x00001c0c020f7981 */ /* 0x000f62000c1e1900 */
[----:B------:R-:W-:Y:S01]  /*0550*/  VIADD R4, R4, 0x8 ;  /* 0x0000000804047836 */ /* 0x000fe20000000000 */
[----:B--2---:R-:W-:-:S04]  /*0560*/  IADD3 R9, PT, PT, R9, R10, R5 ;  /* 0x0000000a09097210 */ /* 0x004fc80007ffe005 */
[----:B---3--:R-:W-:-:S04]  /*0570*/  IADD3 R9, PT, PT, R11, R12, R9 ;  /* 0x0000000c0b097210 */ /* 0x008fc80007ffe009 */
[----:B----4-:R-:W-:-:S04]  /*0580*/  IADD3 R9, PT, PT, R13, R14, R9 ;  /* 0x0000000e0d097210 */ /* 0x010fc80007ffe009 */
[----:B-----5:R-:W-:-:S07]  /*0590*/  IADD3 R5, PT, PT, R15, R16, R9 ;  /* 0x000000100f057210 */ /* 0x020fce0007ffe009 */
.L_x_7:
[----:B------:R-:W-:Y:S05]  /*05a0*/  @!P1 BRA `(.L_x_6) ;  /* 0x00000000007c9947 */ /* 0x000fea0003800000 */
[----:B------:R-:W-:-:S05]  /*05b0*/  IMAD.MOV R2, RZ, RZ, -R6 ;  /* 0x000000ffff027224 */ /* 0x000fca00078e0a06 */
[----:B------:R-:W-:-:S05]  /*05c0*/  PRMT R2, R2, 0x7710, RZ ;  /* 0x0000771002027816 */ /* 0x000fca00000000ff */
[----:B------:R-:W-:-:S05]  /*05d0*/  VIADD R2, R2, UR11 ;  /* 0x0000000b02027c36 */ /* 0x000fca0008000000 */
[----:B------:R-:W-:-:S04]  /*05e0*/  LOP3.LUT R2, R2, 0xffff, RZ, 0xc0, !PT ;  /* 0x0000ffff02027812 */ /* 0x000fc800078ec0ff */
[C---:B------:R-:W-:Y:S02]  /*05f0*/  LOP3.LUT R3, R2.reuse, 0x7, RZ, 0xc0, !PT ;  /* 0x0000000702037812 */ /* 0x040fe400078ec0ff */
[----:B------:R-:W-:-:S03]  /*0600*/  LOP3.LUT R9, R2, 0x3, RZ, 0xc0, !PT ;  /* 0x0000000302097812 */ /* 0x000fc600078ec0ff */
[----:B------:R-:W-:Y:S01]  /*0610*/  VIADD R3, R3, 0xffffffff ;  /* 0xffffffff03037836 */ /* 0x000fe20000000000 */
[----:B------:R-:W-:-:S04]  /*0620*/  ISETP.NE.AND P1, PT, R9, RZ, PT ;  /* 0x000000ff0900720c */ /* 0x000fc80003f25270 */
[----:B------:R-:W-:-:S13]  /*0630*/  ISETP.GE.U32.AND P0, PT, R3, 0x3, PT ;  /* 0x000000030300780c */ /* 0x000fda0003f06070 */
[----:B------:R-:W-:Y:S05]  /*0640*/  @!P0 BRA `(.L_x_8) ;  /* 0x0000000000248947 */ /* 0x000fea0003800000 */
[----:B------:R-:W0:Y:S02]  /*0650*/  LDC.64 R2, c[0x0][0x3a0] ;  /* 0x0000e800ff027b82 */ /* 0x000e240000000a00 */
[----:B0-----:R-:W-:-:S05]  /*0660*/  IMAD.WIDE.U32 R2, R4, 0x4, R2 ;  /* 0x0000000404027825 */ /* 0x001fca00078e0002 */
[----:B--2---:R-:W2:Y:S04]  /*0670*/  LDG.E R10, desc[UR12][R2.64] ;  /* 0x0000000c020a7981 */ /* 0x004ea8000c1e1900 */
[----:B------:R-:W2:Y:S04]  /*0680*/  LDG.E R11, desc[UR12][R2.64+0x4] ;  /* 0x0000040c020b7981 */ /* 0x000ea8000c1e1900 */
[----:B------:R-:W3:Y:S04]  /*0690*/  LDG.E R12, desc[UR12][R2.64+0x8] ;  /* 0x0000080c020c7981 */ /* 0x000ee8000c1e1900 */
[----:B------:R-:W3:Y:S01]  /*06a0*/  LDG.E R13, desc[UR12][R2.64+0xc] ;  /* 0x00000c0c020d7981 */ /* 0x000ee2000c1e1900 */
[----:B------:R-:W-:Y:S01]  /*06b0*/  VIADD R4, R4, 0x4 ;  /* 0x0000000404047836 */ /* 0x000fe20000000000 */
[----:B--2---:R-:W-:-:S04]  /*06c0*/  IADD3 R5, PT, PT, R11, R10, R5 ;  /* 0x0000000a0b057210 */ /* 0x004fc80007ffe005 */
[----:B---3--:R-:W-:-:S07]  /*06d0*/  IADD3 R5, PT, PT, R13, R12, R5 ;  /* 0x0000000c0d057210 */ /* 0x008fce0007ffe005 */
.L_x_8:
[----:B------:R-:W-:Y:S05]  /*06e0*/  @!P1 BRA `(.L_x_6) ;  /* 0x00000000002c9947 */ /* 0x000fea0003800000 */
[----:B------:R-:W0:Y:S02]  /*06f0*/  LDC.64 R2, c[0x0][0x3a0] ;  /* 0x0000e800ff027b82 */ /* 0x000e240000000a00 */
[----:B0-----:R-:W-:-:S05]  /*0700*/  IMAD.WIDE.U32 R2, R4, 0x4, R2 ;  /* 0x0000000404027825 */ /* 0x001fca00078e0002 */
[----:B--2---:R-:W2:Y:S01]  /*0710*/  LDG.E R4, desc[UR12][R2.64] ;  /* 0x0000000c02047981 */ /* 0x004ea2000c1e1900 */
[----:B------:R-:W-:Y:S01]  /*0720*/  ISETP.NE.AND P0, PT, R9, 0x1, PT ;  /* 0x000000010900780c */ /* 0x000fe20003f05270 */
[----:B--2---:R-:W-:-:S12]  /*0730*/  IMAD.IADD R5, R5, 0x1, R4 ;  /* 0x0000000105057824 */ /* 0x004fd800078e0204 */
[----:B------:R-:W-:Y:S05]  /*0740*/  @!P0 BRA `(.L_x_6) ;  /* 0x0000000000148947 */ /* 0x000fea0003800000 */
[----:B------:R-:W-:Y:S01]  /*0750*/  ISETP.NE.AND P0, PT, R9, 0x2, PT ;  /* 0x000000020900780c */ /* 0x000fe20003f05270 */
[----:B------:R-:W2:-:S12]  /*0760*/  LDG.E R4, desc[UR12][R2.64+0x4] ;  /* 0x0000040c02047981 */ /* 0x000e98000c1e1900 */
[----:B------:R-:W3:Y:S01]  /*0770*/  @P0 LDG.E R10, desc[UR12][R2.64+0x8] ;  /* 0x0000080c020a0981 */ /* 0x000ee2000c1e1900 */
[----:B--2---:R-:W-:-:S04]  /*0780*/  IMAD.IADD R5, R5, 0x1, R4 ;  /* 0x0000000105057824 */ /* 0x004fc800078e0204 */
[----:B---3--:R-:W-:-:S07]  /*0790*/  @P0 IMAD.IADD R5, R5, 0x1, R10 ;  /* 0x0000000105050824 */ /* 0x008fce00078e020a */
.L_x_6:
[--C-:B------:R-:W-:Y:S01]  /*07a0*/  SHF.R.S32.HI R3, RZ, 0x1f, R5.reuse ;  /* 0x0000001fff037819 */ /* 0x100fe20000011405 */
[----:B------:R-:W-:-:S07]  /*07b0*/  IMAD.MOV.U32 R2, RZ, RZ, R5 ;  /* 0x000000ffff027224 */ /* 0x000fce00078e0005 */
.L_x_3:
[----:B------:R-:W-:Y:S01]  /*07c0*/  PRMT R9, RZ, 0x7610, R9 ;  /* 0x00007610ff097816 */ /* 0x000fe20000000009 */
[----:B------:R-:W-:Y:S01]  /*07d0*/  IMAD.U32 R10, RZ, RZ, UR10 ;  /* 0x0000000aff0a7e24 */ /* 0x000fe2000f8e00ff */
[----:B------:R-:W-:Y:S01]  /*07e0*/  PRMT R11, RZ, 0x7610, R11 ;  /* 0x00007610ff0b7816 */ /* 0x000fe2000000000b */
[----:B------:R-:W-:-:S06]  /*07f0*/  UMOV UR5, URZ ;  /* 0x000000ff00057c82 */ /* 0x000fcc0008000000 */
.L_x_23:
[----:B------:R-:W-:Y:S02]  /*0800*/  ISETP.GE.AND P0, PT, R10, 0x1, PT ;  /* 0x000000010a00780c */ /* 0x000fe40003f06270 */
[----:B0-----:R-:W-:-:S11]  /*0810*/  CS2R R4, SRZ ;  /* 0x0000000000047805 */ /* 0x001fd6000001ff00 */
[----:B------:R-:W-:Y:S05]  /*0820*/  @!P0 BRA `(.L_x_9) ;  /* 0x0000000400848947 */ /* 0x000fea0003800000 */
[----:B------:R-:W-:Y:S01]  /*0830*/  UIADD3 UR7, UPT, UPT, UR6, -UR4, -UR5 ;  /* 0x8000000406077290 */ /* 0x000fe2000fffe805 */
[----:B------:R-:W-:Y:S02]  /*0840*/  LOP3.LUT P1, RZ, R10, 0xf, RZ, 0xc0, !PT ;  /* 0x0000000f0aff7812 */ /* 0x000fe4000782c0ff */
[----:B------:R-:W-:Y:S01]  /*0850*/  CS2R R12, SRZ ;  /* 0x00000000000c7805 */ /* 0x000fe2000001ff00 */
[----:B------:R-:W-:-:S09]  /*0860*/  UISETP.GE.U32.AND UP0, UPT, UR7, 0xf, UPT ;  /* 0x0000000f0700788c */ /* 0x000fd2000bf06070 */
[----:B------:R-:W-:Y:S05]  /*0870*/  BRA.U !UP0, `(.L_x_10) ;  /* 0x0000000108807547 */ /* 0x000fea000b800000 */
[----:B------:R-:W-:Y:S01]  /*0880*/  LOP3.LUT R12, R10, 0x7ffffff0, RZ, 0xc0, !PT ;  /* 0x7ffffff00a0c7812 */ /* 0x000fe200078ec0ff */
[----:B------:R-:W-:Y:S02]  /*0890*/  IMAD.MOV.U32 R15, RZ, RZ, RZ ;  /* 0x000000ffff0f7224 */ /* 0x000fe400078e00ff */
[----:B------:R-:W-:-:S07]  /*08a0*/  IMAD.MOV.U32 R13, RZ, RZ, RZ ;  /* 0x000000ffff0d7224 */ /* 0x000fce00078e00ff */
.L_x_11:
        /* <DEDUP_REMOVED lines=12> */
[----:B------:R-:W5:Y:S01]  /*0970*/  LDG.E R26, desc[UR12][R4.64+0x3c] ;  /* 0x00003c0c041a7981 */ /* 0x000f62000c1e1900 */
[----:B--2---:R-:W-:-:S03]  /*0980*/  IADD3 R22, PT, PT, R22, R20, R13 ;  /* 0x0000001416167210 */ /* 0x004fc60007ffe00d */
[----:B------:R-:W2:Y:S04]  /*0990*/  LDG.E R20, desc[UR12][R4.64+0x28] ;  /* 0x0000280c04147981 */ /* 0x000ea8000c1e1900 */
[----:B------:R-:W2:Y:S01]  /*09a0*/  LDG.E R13, desc[UR12][R4.64+0x2c] ;  /* 0x00002c0c040d7981 */ /* 0x000ea2000c1e1900 */
[----:B---3--:R-:W-:-:S03]  /*09b0*/  IADD3 R25, PT, PT, R24, R23, R22 ;  /* 0x0000001718197210 */ /* 0x008fc60007ffe016 */
[----:B------:R-:W3:Y:S04]  /*09c0*/  LDG.E R24, desc[UR12][R4.64+0x30] ;  /* 0x0000300c04187981 */ /* 0x000ee8000c1e1900 */
[----:B------:R-:W3:Y:S04]  /*09d0*/  LDG.E R23, desc[UR12][R4.64+0x34] ;  /* 0x0000340c04177981 */ /* 0x000ee8000c1e1900 */
[----:B------:R-:W3:Y:S01]  /*09e0*/  LDG.E R22, desc[UR12][R4.64+0x38] ;  /* 0x0000380c04167981 */ /* 0x000ee2000c1e1900 */
[----:B----4-:R-:W-:Y:S01]  /*09f0*/  IADD3 R14, PT, PT, R17, R14, R25 ;  /* 0x0000000e110e7210 */ /* 0x010fe20007ffe019 */
[----:B------:R-:W-:-:S03]  /*0a00*/  VIADD R15, R15, 0x10 ;  /* 0x000000100f0f7836 */ /* 0x000fc60000000000 */
[----:B-----5:R-:W-:Y:S02]  /*0a10*/  IADD3 R14, PT, PT, R19, R16, R14 ;  /* 0x00000010130e7210 */ /* 0x020fe40007ffe00e */
[----:B------:R-:W-:Y:S02]  /*0a20*/  ISETP.NE.AND P0, PT, R15, R12, PT ;  /* 0x0000000c0f00720c */ /* 0x000fe40003f05270 */
[----:B------:R-:W-:-:S04]  /*0a30*/  IADD3 R14, PT, PT, R21, R18, R14 ;  /* 0x00000012150e7210 */ /* 0x000fc80007ffe00e */
[----:B--2---:R-:W-:-:S04]  /*0a40*/  IADD3 R13, PT, PT, R13, R20, R14 ;  /* 0x000000140d0d7210 */ /* 0x004fc80007ffe00e */
[----:B---3--:R-:W-:-:S04]  /*0a50*/  IADD3 R13, PT, PT, R23, R24, R13 ;  /* 0x00000018170d7210 */ /* 0x008fc80007ffe00d */
[----:B------:R-:W-:Y:S01]  /*0a60*/  IADD3 R13, PT, PT, R26, R22, R13 ;  /* 0x000000161a0d7210 */ /* 0x000fe20007ffe00d */
[----:B------:R-:W-:Y:S06]  /*0a70*/  @P0 BRA `(.L_x_11) ;  /* 0xfffffffc008c0947 */ /* 0x000fec000383ffff */
.L_x_10:
[----:B------:R-:W-:Y:S05]  /*0a80*/  @!P1 BRA `(.L_x_12) ;  /* 0x0000000000e49947 */ /* 0x000fea0003800000 */
[----:B------:R-:W-:-:S04]  /*0a90*/  IMAD.IADD R4, R11, 0x1, R8 ;  /* 0x000000010b047824 */ /* 0x000fc800078e0208 */
        /* <DEDUP_REMOVED lines=23> */
.L_x_13:
[----:B------:R-:W-:Y:S05]  /*0c10*/  @!P1 BRA `(.L_x_12) ;  /* 0x0000000000809947 */ /* 0x000fea0003800000 */
[----:B------:R-:W-:-:S04]  /*0c20*/  IMAD.IADD R4, R9, 0x1, R6 ;  /* 0x0000000109047824 */ /* 0x000fc800078e0206 */
        /* <DEDUP_REMOVED lines=19> */
.L_x_14:
        /* <DEDUP_REMOVED lines=12> */
.L_x_12:
[--C-:B------:R-:W-:Y:S01]  /*0e20*/  SHF.R.S32.HI R5, RZ, 0x1f, R13.reuse ;  /* 0x0000001fff057819 */ /* 0x100fe2000001140d */
[----:B------:R-:W-:-:S07]  /*0e30*/  IMAD.MOV.U32 R4, RZ, RZ, R13 ;  /* 0x000000ffff047224 */ /* 0x000fce00078e000d */
.L_x_9:
[----:B------:R-:W-:Y:S02]  /*0e40*/  IADD3 R14, PT, PT, -R10, UR10, RZ ;  /* 0x0000000a0a0e7c10 */ /* 0x000fe4000fffe1ff */
[----:B------:R-:W-:Y:S02]  /*0e50*/  CS2R R18, SRZ ;  /* 0x0000000000127805 */ /* 0x000fe4000001ff00 */
[----:B------:R-:W-:-:S13]  /*0e60*/  ISETP.NE.AND P0, PT, R14, RZ, PT ;  /* 0x000000ff0e00720c */ /* 0x000fda0003f05270 */
[----:B------:R-:W-:Y:S05]  /*0e70*/  @!P0 BRA `(.L_x_15) ;  /* 0x0000000400648947 */ /* 0x000fea0003800000 */
[----:B------:R-:W-:Y:S01]  /*0e80*/  UIADD3 UR7, UPT, UPT, UR5, -0x1, URZ ;  /* 0xffffffff05077890 */ /* 0x000fe2000fffe0ff */
[----:B------:R-:W-:Y:S02]  /*0e90*/  IMAD.MOV.U32 R15, RZ, RZ, RZ ;  /* 0x000000ffff0f7224 */ /* 0x000fe400078e00ff */
[----:B------:R-:W-:Y:S01]  /*0ea0*/  IMAD.MOV.U32 R18, RZ, RZ, RZ ;  /* 0x000000ffff127224 */ /* 0x000fe200078e00ff */
[----:B------:R-:W-:-:S09]  /*0eb0*/  UISETP.GE.U32.AND UP0, UPT, UR7, 0xf, UPT ;  /* 0x0000000f0700788c */ /* 0x000fd2000bf06070 */
[----:B------:R-:W-:Y:S05]  /*0ec0*/  BRA.U !UP0, `(.L_x_16) ;  /* 0x0000000108847547 */ /* 0x000fea000b800000 */
[----:B------:R-:W-:Y:S01]  /*0ed0*/  ULOP3.LUT UR7, UR5, 0xfffffff0, URZ, 0xc0, !UPT ;  /* 0xfffffff005077892 */ /* 0x000fe2000f8ec0ff */
[----:B------:R-:W-:Y:S02]  /*0ee0*/  IMAD.MOV.U32 R16, RZ, RZ, RZ ;  /* 0x000000ffff107224 */ /* 0x000fe400078e00ff */
[----:B------:R-:W-:-:S03]  /*0ef0*/  IMAD.MOV.U32 R18, RZ, RZ, RZ ;  /* 0x000000ffff127224 */ /* 0x000fc600078e00ff */
[----:B------:R-:W-:-:S07]  /*0f00*/  IMAD.U32 R15, RZ, RZ, UR7 ;  /* 0x00000007ff0f7e24 */ /* 0x000fce000f8e00ff */
.L_x_17:
        /* <DEDUP_REMOVED lines=16> */
[----:B------:R-:W3:Y:S01]  /*1010*/  LDG.E R23, desc[UR12][R12.64+0x2c] ;  /* 0x00002c0c0c177981 */ /* 0x000ee2000c1e1900 */
[----:B----4-:R-:W-:-:S03]  /*1020*/  IADD3 R26, PT, PT, R22, R19, R25 ;  /* 0x00000013161a7210 */ /* 0x010fc60007ffe019 */
[----:B------:R-:W4:Y:S04]  /*1030*/  LDG.E R25, desc[UR12][R12.64+0x30] ;  /* 0x0000300c0c197981 */ /* 0x000f28000c1e1900 */
[----:B------:R-:W4:Y:S04]  /*1040*/  LDG.E R22, desc[UR12][R12.64+0x34] ;  /* 0x0000340c0c167981 */ /* 0x000f28000c1e1900 */
[----:B------:R-:W4:Y:S01]  /*1050*/  LDG.E R19, desc[UR12][R12.64+0x38] ;  /* 0x0000380c0c137981 */ /* 0x000f22000c1e1900 */
[----:B------:R-:W-:Y:S01]  /*1060*/  VIADD R16, R16, 0x10 ;  /* 0x0000001010107836 */ /* 0x000fe20000000000 */
[----:B-----5:R-:W-:-:S04]  /*1070*/  IADD3 R17, PT, PT, R20, R17, R26 ;  /* 0x0000001114117210 */ /* 0x020fc80007ffe01a */
[----:B------:R-:W-:Y:S02]  /*1080*/  ISETP.NE.AND P0, PT, R16, R15, PT ;  /* 0x0000000f1000720c */ /* 0x000fe40003f05270 */
[----:B--2---:R-:W-:-:S04]  /*1090*/  IADD3 R17, PT, PT, R21, R18, R17 ;  /* 0x0000001215117210 */ /* 0x004fc80007ffe011 */
[----:B---3--:R-:W-:-:S04]  /*10a0*/  IADD3 R17, PT, PT, R23, R24, R17 ;  /* 0x0000001817117210 */ /* 0x008fc80007ffe011 */
[----:B----4-:R-:W-:-:S04]  /*10b0*/  IADD3 R22, PT, PT, R22, R25, R17 ;  /* 0x0000001916167210 */ /* 0x010fc80007ffe011 */
[----:B------:R-:W-:Y:S01]  /*10c0*/  IADD3 R18, PT, PT, R27, R19, R22 ;  /* 0x000000131b127210 */ /* 0x000fe20007ffe016 */
[----:B------:R-:W-:Y:S06]  /*10d0*/  @P0 BRA `(.L_x_17) ;  /* 0xfffffffc008c0947 */ /* 0x000fec000383ffff */
.L_x_16:
[----:B------:R-:W-:-:S09]  /*10e0*/  ULOP3.LUT UP0, URZ, UR5, 0xf, URZ, 0xc0, !UPT ;  /* 0x0000000f05ff7892 */ /* 0x000fd2000f80c0ff */
[----:B------:R-:W-:Y:S05]  /*10f0*/  BRA.U !UP0, `(.L_x_18) ;  /* 0x0000000108c07547 */ /* 0x000fea000b800000 */
        /* <DEDUP_REMOVED lines=20> */
.L_x_19:
[----:B------:R-:W-:Y:S05]  /*1240*/  @!P1 BRA `(.L_x_18) ;  /* 0x00000000006c9947 */ /* 0x000fea0003800000 */
[----:B------:R-:W-:-:S04]  /*1250*/  LOP3.LUT R13, R9, 0xffff, RZ, 0xc0, !PT ;  /* 0x0000ffff090d7812 */ /* 0x000fc800078ec0ff */
[C---:B------:R-:W-:Y:S02]  /*1260*/  LOP3.LUT R12, R13.reuse, 0x7, RZ, 0xc0, !PT ;  /* 0x000000070d0c7812 */ /* 0x040fe400078ec0ff */
[----:B------:R-:W-:-:S03]  /*1270*/  LOP3.LUT P1, R16, R13, 0x3, RZ, 0xc0, !PT ;  /* 0x000000030d107812 */ /* 0x000fc6000782c0ff */
        /* <DEDUP_REMOVED lines=12> */
.L_x_20:
        /* <DEDUP_REMOVED lines=12> */
.L_x_18:
[----:B------:R-:W-:-:S07]  /*1400*/  SHF.R.S32.HI R19, RZ, 0x1f, R18 ;  /* 0x0000001fff137819 */ /* 0x000fce0000011412 */
.L_x_15:
[----:B------:R-:W0:Y:S02]  /*1410*/  LDC.64 R12, c[0x0][0x3a0] ;  /* 0x0000e800ff0c7b82 */ /* 0x000e240000000a00 */
[----:B0-----:R-:W-:-:S06]  /*1420*/  IMAD.WIDE R14, R14, 0x4, R12 ;  /* 0x000000040e0e7825 */ /* 0x001fcc00078e020c */
[----:B------:R-:W-:Y:S01]  /*1430*/  BAR.SYNC.DEFER_BLOCKING 0x0 ;  /* 0x0000000000007b1d */ /* 0x000fe20000010000 */
[----:B------:R-:W-:-:S05]  /*1440*/  IMAD.WIDE.U32 R12, R10, 0x4, R12 ;  /* 0x000000040a0c7825 */ /* 0x000fca00078e000c */
[----:B--2---:R-:W2:Y:S04]  /*1450*/  LDG.E R15, desc[UR12][R14.64] ;  /* 0x0000000c0e0f7981 */ /* 0x004ea8000c1e1900 */
[----:B------:R-:W3:Y:S01]  /*1460*/  LDG.E R12, desc[UR12][R12.64] ;  /* 0x0000000c0c0c7981 */ /* 0x000ee2000c1e1900 */
[----:B------:R-:W-:Y:S01]  /*1470*/  BSSY.RECONVERGENT B0, `(.L_x_21) ;  /* 0x0000018000007945 */ /* 0x000fe20003800200 */
[----:B--2---:R-:W-:-:S04]  /*1480*/  ISETP.GE.U32.AND P0, PT, R0, R15, PT ;  /* 0x0000000f0000720c */ /* 0x004fc80003f06070 */
[----:B---3--:R-:W-:-:S13]  /*1490*/  ISETP.GE.U32.OR P0, PT, R7, R12, P0 ;  /* 0x0000000c0700720c */ /* 0x008fda0000706470 */
[----:B------:R-:W-:Y:S05]  /*14a0*/  @P0 BRA `(.L_x_22) ;  /* 0x0000000000500947 */ /* 0x000fea0003800000 */
[----:B------:R-:W0:Y:S01]  /*14b0*/  LDCU.128 UR16, c[0x0][0x380] ;  /* 0x00007000ff1077ac */ /* 0x000e220008000c00 */
[C---:B------:R-:W-:Y:S01]  /*14c0*/  IADD3 R4, P0, PT, R7.reuse, R4, RZ ;  /* 0x0000000407047210 */ /* 0x040fe20007f1e0ff */
[----:B------:R-:W-:Y:S01]  /*14d0*/  IMAD R13, R7, R15, R0 ;  /* 0x0000000f070d7224 */ /* 0x000fe200078e0200 */
[----:B------:R-:W-:Y:S01]  /*14e0*/  IADD3 R15, P2, PT, R0, R18, RZ ;  /* 0x00000012000f7210 */ /* 0x000fe20007f5e0ff */
[----:B------:R-:W2:Y:S02]  /*14f0*/  LDCU.64 UR8, c[0x0][0x390] ;  /* 0x00007200ff0877ac */ /* 0x000ea40008000a00 */
[----:B------:R-:W-:Y:S01]  /*1500*/  IMAD.X R17, RZ, RZ, R5, P0 ;  /* 0x000000ffff117224 */ /* 0x000fe200000e0605 */
[----:B------:R-:W-:Y:S01]  /*1510*/  IADD3 R5, P0, PT, R13, R2, RZ ;  /* 0x000000020d057210 */ /* 0x000fe20007f1e0ff */
[----:B------:R-:W-:-:S04]  /*1520*/  IMAD.X R18, RZ, RZ, R19, P2 ;  /* 0x000000ffff127224 */ /* 0x000fc800010e0613 */
[----:B------:R-:W-:Y:S01]  /*1530*/  IMAD.X R16, RZ, RZ, R3, P0 ;  /* 0x000000ffff107224 */ /* 0x000fe200000e0603 */
[C---:B0-----:R-:W-:Y:S02]  /*1540*/  LEA R12, P1, R4.reuse, UR18, 0x2 ;  /* 0x00000012040c7c11 */ /* 0x041fe4000f8210ff */
[----:B--2---:R-:W-:Y:S02]  /*1550*/  LEA R14, P2, R15, UR8, 0x2 ;  /* 0x000000080f0e7c11 */ /* 0x004fe4000f8410ff */
[----:B------:R-:W-:Y:S02]  /*1560*/  LEA.HI.X R13, R4, UR19, R17, 0x2, P1 ;  /* 0x00000013040d7c11 */ /* 0x000fe400088f1411 */
[----:B------:R-:W-:Y:S02]  /*1570*/  LEA R4, P1, R5, UR16, 0x2 ;  /* 0x0000001005047c11 */ /* 0x000fe4000f8210ff */
[----:B------:R-:W-:Y:S01]  /*1580*/  LEA.HI.X R15, R15, UR9, R18, 0x2, P2 ;  /* 0x000000090f0f7c11 */ /* 0x000fe200090f1412 */
[----:B------:R-:W2:Y:S01]  /*1590*/  LDG.E.CONSTANT R12, desc[UR12][R12.64] ;  /* 0x0000000c0c0c7981 */ /* 0x000ea2000c1e9900 */
[----:B------:R-:W-:-:S04]  /*15a0*/  LEA.HI.X R5, R5, UR17, R16, 0x2, P1 ;  /* 0x0000001105057c11 */ /* 0x000fc800088f1410 */
[----:B------:R-:W2:Y:S04]  /*15b0*/  LDG.E.CONSTANT R15, desc[UR12][R14.64] ;  /* 0x0000000c0e0f7981 */ /* 0x000ea8000c1e9900 */
[----:B------:R-:W2:Y:S02]  /*15c0*/  LDG.E R17, desc[UR12][R4.64] ;  /* 0x0000000c04117981 */ /* 0x000ea4000c1e1900 */
[----:B--2---:R-:W-:-:S05]  /*15d0*/  FFMA R17, R12, R15, R17 ;  /* 0x0000000f0c117223 */ /* 0x004fca0000000011 */
[----:B------:R0:W-:Y:S02]  /*15e0*/  STG.E desc[UR12][R4.64], R17 ;  /* 0x0000001104007986 */ /* 0x0001e4000c10190c */
.L_x_22:
[----:B-1----:R-:W-:Y:S05]  /*15f0*/  BSYNC.RECONVERGENT B0 ;  /* 0x0000000000007941 */ /* 0x002fea0003800200 */
.L_x_21:
[----:B------:R-:W-:Y:S01]  /*1600*/  UISETP.NE.AND UP0, UPT, UR5, UR10, UPT ;  /* 0x0000000a0500728c */ /* 0x000fe2000bf05270 */
[----:B------:R-:W-:Y:S01]  /*1610*/  VIADD R11, R11, 0x1 ;  /* 0x000000010b0b7836 */ /* 0x000fe20000000000 */
[----:B------:R-:W-:Y:S01]  /*1620*/  UIADD3 UR7, UPT, UPT, UR5, 0x1, URZ ;  /* 0x0000000105077890 */ /* 0x000fe2000fffe0ff */
[----:B------:R-:W-:Y:S02]  /*1630*/  VIADD R9, R9, 0x1 ;  /* 0x0000000109097836 */ /* 0x000fe40000000000 */
[----:B------:R-:W-:-:S04]  /*1640*/  VIADD R10, R10, 0xffffffff ;  /* 0xffffffff0a0a7836 */ /* 0x000fc80000000000 */
[----:B------:R-:W-:Y:S01]  /*1650*/  UMOV UR5, UR7 ;  /* 0x0000000700057c82 */ /* 0x000fe20008000000 */
[----:B------:R-:W-:Y:S05]  /*1660*/  BRA.U UP0, `(.L_x_23) ;  /* 0xfffffff100647547 */ /* 0x000fea000b83ffff */
[----:B------:R-:W-:Y:S01]  /*1670*/  UISETP.NE.AND UP0, UPT, UR10, URZ, UPT ;  /* 0x000000ff0a00728c */ /* 0x000fe2000bf05270 */
[----:B------:R-:W-:Y:S01]  /*1680*/  VIADD R8, R8, 0x1 ;  /* 0x0000000108087836 */ /* 0x000fe20000000000 */
[----:B------:R-:W-:Y:S01]  /*1690*/  UIADD3 UR4, UPT, UPT, UR4, 0x1, URZ ;  /* 0x0000000104047890 */ /* 0x000fe2000fffe0ff */
[----:B------:R-:W-:Y:S01]  /*16a0*/  VIADD R6, R6, 0x1 ;  /* 0x0000000106067836 */ /* 0x000fe20000000000 */
[----:B------:R-:W-:-:S05]  /*16b0*/  UIADD3 UR10, UPT, UPT, UR10, -0x1, URZ ;  /* 0xffffffff0a0a7890 */ /* 0x000fca000fffe0ff */
[----:B------:R-:W-:Y:S07]  /*16c0*/  BRA.U UP0, `(.L_x_24) ;  /* 0xffffffe900987547 */ /* 0x000fee000b83ffff */
[----:B------:R-:W-:Y:S05]  /*16d0*/  EXIT ;  /* 0x000000000000794d */ /* 0x000fea0003800000 */
.L_x_25:
        /* <DEDUP_REMOVED lines=10> */
.L_x_28:


//--------------------- .nv.shared.reserved.0     --------------------------
	.section	.nv.shared.reserved.0,"aw",@nobits
	.weak		__nv_reservedSMEM_offset_0_alias
	.size		__nv_reservedSMEM_offset_0_alias, 0, 64
	.other		__nv_reservedSMEM_offset_0_alias,@"STO_CUDA_RESERVED_SHARED STV_DEFAULT"
__nv_reservedSMEM_offset_0_alias:
	.zero		0
	.zero		64


//--------------------- .nv.global                --------------------------
	.section	.nv.global,"aw",@nobits
.nv.global:
	.type		_ZN34_INTERNAL_ecc9fa7e_4_k_cu_f9e5a9e86thrust24THRUST_300001_SM_1000_NS3seqE,@object
	.size		_ZN34_INTERNAL_ecc9fa7e_4_k_cu_f9e5a9e86thrust24THRUST_300001_SM_1000_NS3seqE,(_ZN34_INTERNAL_ecc9fa7e_4_k_cu_f9e5a9e84cuda3std3__48in_placeE - _ZN34_INTERNAL_ecc9fa7e_4_k_cu_f9e5a9e86thrust24THRUST_300001_SM_1000_NS3seqE)
_ZN34_INTERNAL_ecc9fa7e_4_k_cu_f9e5a9e86thrust24THRUST_300001_SM_1000_NS3seqE:
	.zero		1
	.type		_ZN34_INTERNAL_ecc9fa7e_4_k_cu_f9e5a9e84cuda3std3__48in_placeE,@object
	.size		_ZN34_INTERNAL_ecc9fa7e_4_k_cu_f9e5a9e84cuda3std3__48in_placeE,(_ZN34_INTERNAL_ecc9fa7e_4_k_cu_f9e5a9e84cuda3std6ranges3__45__cpo4sizeE - _ZN34_INTERNAL_ecc9fa7e_4_k_cu_f9e5a9e84cuda3std3__48in_placeE)
_ZN34_INTERNAL_ecc9fa7e_4_k_cu_f9e5a9e84cuda3std3__48in_placeE:
	.zero		1
	.type		_ZN34_INTERNAL_ecc9fa7e_4_k_cu_f9e5a9e84cuda3std6ranges3__45__cpo4sizeE,@object
	.size		_ZN34_INTERNAL_ecc9fa7e_4_k_cu_f9e5a9e84cuda3std6ranges3__45__cpo4sizeE,(_ZN34_INTERNAL_ecc9fa7e_4_k_cu_f9e5a9e86thrust24THRUST_300001_SM_1000_NS12placeholders2_3E - _ZN34_INTERNAL_ecc9fa7e_4_k_cu_f9e5a9e84cuda3std6ranges3__45__cpo4sizeE)
_ZN34_INTERNAL_ecc9fa7e_4_k_cu_f9e5a9e84cuda3std6ranges3__45__cpo4sizeE:
	.zero		1
	.type		_ZN34_INTERNAL_ecc9fa7e_4_k_cu_f9e5a9e86thrust24THRUST_300001_SM_1000_NS12placeholders2_3E,@object
	.size		_ZN34_INTERNAL_ecc9fa7e_4_k_cu_f9e5a9e86thrust24THRUST_300001_SM_1000_NS12placeholders2_3E,(_ZN34_INTERNAL_ecc9fa7e_4_k_cu_f9e5a9e84cuda3std3__45__cpo6cbeginE - _ZN34_INTERNAL_ecc9fa7e_4_k_cu_f9e5a9e86thrust24THRUST_300001_SM_1000_NS12placeholders2_3E)
_ZN34_INTERNAL_ecc9fa7e_4_k_cu_f9e5a9e86thrust24THRUST_300001_SM_1000_NS12placeholders2_3E:
	.zero		1
	.type		_ZN34_INTERNAL_ecc9fa7e_4_k_cu_f9e5a9e84cuda3std3__45__cpo6cbeginE,@object
	.size		_ZN34_INTERNAL_ecc9fa7e_4_k_cu_f9e5a9e84cuda3std3__45__cpo6cbeginE,(_ZN34_INTERNAL_ecc9fa7e_4_k_cu_f9e5a9e84cuda3std6ranges3__45__cpo6cbeginE - _ZN34_INTERNAL_ecc9fa7e_4_k_cu_f9e5a9e84cuda3std3__45__cpo6cbeginE)
_ZN34_INTERNAL_ecc9fa7e_4_k_cu_f9e5a9e84cuda3std3__45__cpo6cbeginE:
	.zero		1
	.type		_ZN34_INTERNAL_ecc9fa7e_4_k_cu_f9e5a9e84cuda3std6ranges3__45__cpo6cbeginE,@object
	.size		_ZN34_INTERNAL_ecc9fa7e_4_k_cu_f9e5a9e84cuda3std6ranges3__45__cpo6cbeginE,(_ZN34_INTERNAL_ecc9fa7e_4_k_cu_f9e5a9e86thrust24THRUST_300001_SM_1000_NS12placeholders2_7E - _ZN34_INTERNAL_ecc9fa7e_4_k_cu_f9e5a9e84cuda3std6ranges3__45__cpo6cbeginE)
_ZN34_INTERNAL_ecc9fa7e_4_k_cu_f9e5a9e84cuda3std6ranges3__45__cpo6cbeginE:
	.zero		1
	.type		_ZN34_INTERNAL_ecc9fa7e_4_k_cu_f9e5a9e86thrust24THRUST_300001_SM_1000_NS12placeholders2_7E,@object
	.size		_ZN34_INTERNAL_ecc9fa7e_4_k_cu_f9e5a9e86thrust24THRUST_300001_SM_1000_NS12placeholders2_7E,(_ZN34_INTERNAL_ecc9fa7e_4_k_cu_f9e5a9e84cuda3std3__45__cpo7crbeginE - _ZN34_INTERNAL_ecc9fa7e_4_k_cu_f9e5a9e86thrust24THRUST_300001_SM_1000_NS12placeholders2_7E)
_ZN34_INTERNAL_ecc9fa7e_4_k_cu_f9e5a9e86thrust24THRUST_300001_SM_1000_NS12placeholders2_7E:
	.zero		1
	.type		_ZN34_INTERNAL_ecc9fa7e_4_k_cu_f9e5a9e84cuda3std3__45__cpo7crbeginE,@object
	.size		_ZN34_INTERNAL_ecc9fa7e_4_k_cu_f9e5a9e84cuda3std3__45__cpo7crbeginE,(_ZN34_INTERNAL_ecc9fa7e_4_k_cu_f9e5a9e84cuda3std6ranges3__45__cpo4nextE - _ZN34_INTERNAL_ecc9fa7e_4_k_cu_f9e5a9e84cuda3std3__45__cpo7crbeginE)
_ZN34_INTERNAL_ecc9fa7e_4_k_cu_f9e5a9e84cuda3std3__45__cpo7crbeginE:
	.zero		1
	.type		_ZN34_INTERNAL_ecc9fa7e_4_k_cu_f9e5a9e84cuda3std6ranges3__45__cpo4nextE,@object
	.size		_ZN34_INTERNAL_ecc9fa7e_4_k_cu_f9e5a9e84cuda3std6ranges3__45__cpo4nextE,(_ZN34_INTERNAL_ecc9fa7e_4_k_cu_f9e5a9e84cuda3std6ranges3__45__cpo4swapE - _ZN34_INTERNAL_ecc9fa7e_4_k_cu_f9e5a9e84cuda3std6ranges3__45__cpo4nextE)
_ZN34_INTERNAL_ecc9fa7e_4_k_cu_f9e5a9e84cuda3std6ranges3__45__cpo4nextE:
	.zero		1
	.type		_ZN34_INTERNAL_ecc9fa7e_4_k_cu_f9e5a9e84cuda3std6ranges3__45__cpo4swapE,@object
	.size		_ZN34_INTERNAL_ecc9fa7e_4_k_cu_f9e5a9e84cuda3std6ranges3__45__cpo4swapE,(_ZN34_INTERNAL_ecc9fa7e_4_k_cu_f9e5a9e86thrust24THRUST_300001_SM_1000_NS8cuda_cub10par_nosyncE - _ZN34_INTERNAL_ecc9fa7e_4_k_cu_f9e5a9e84cuda3std6ranges3__45__cpo4swapE)
_ZN34_INTERNAL_ecc9fa7e_4_k_cu_f9e5a9e84cuda3std6ranges3__45__cpo4swapE:
	.zero		1
	.type		_ZN34_INTERNAL_ecc9fa7e_4_k_cu_f9e5a9e86thrust24THRUST_300001_SM_1000_NS8cuda_cub10par_nosyncE,@object
	.size		_ZN34_INTERNAL_ecc9fa7e_4_k_cu_f9e5a9e86thrust24THRUST_300001_SM_1000_NS8cuda_cub10par_nosyncE,(_ZN34_INTERNAL_ecc9fa7e_4_k_cu_f9e5a9e86thrust24THRUST_300001_SM_1000_NS12placeholders2_9E - _ZN34_INTERNAL_ecc9fa7e_4_k_cu_f9e5a9e86thrust24THRUST_300001_SM_1000_NS8cuda_cub10par_nosyncE)
_ZN34_INTERNAL_ecc9fa7e_4_k_cu_f9e5a9e86thrust24THRUST_300001_SM_1000_NS8cuda_cub10par_nosyncE:
	.zero		1
	.type		_ZN34_INTERNAL_ecc9fa7e_4_k_cu_f9e5a9e86thrust24THRUST_300001_SM_1000_NS12placeholders2_9E,@object
	.size		_ZN34_INTERNAL_ecc9fa7e_4_k_cu_f9e5a9e86thrust24THRUST_300001_SM_1000_NS12placeholders2_9E,(_ZN34_INTERNAL_ecc9fa7e_4_k_cu_f9e5a9e84cuda3std3__436_GLOBAL__N__ecc9fa7e_4_k_cu_f9e5a9e86ignoreE - _ZN34_INTERNAL_ecc9fa7e_4_k_cu_f9e5a9e86thrust24THRUST_300001_SM_1000_NS12placeholders2_9E)
_ZN34_INTERNAL_ecc9fa7e_4_k_cu_f9e5a9e86thrust24THRUST_300001_SM_1000_NS12placeholders2_9E:
	.zero		1
	.type		_ZN34_INTERNAL_ecc9fa7e_4_k_cu_f9e5a9e84cuda3std3__436_GLOBAL__N__ecc9fa7e_4_k_cu_f9e5a9e86ignoreE,@object
	.size		_ZN34_INTERNAL_ecc9fa7e_4_k_cu_f9e5a9e84cuda3std3__436_GLOBAL__N__ecc9fa7e_4_k_cu_f9e5a9e86ignoreE,(_ZN34_INTERNAL_ecc9fa7e_4_k_cu_f9e5a9e84cuda3std6ranges3__45__cpo4dataE - _ZN34_INTERNAL_ecc9fa7e_4_k_cu_f9e5a9e84cuda3std3__436_GLOBAL__N__ecc9fa7e_4_k_cu_f9e5a9e86ignoreE)
_ZN34_INTERNAL_ecc9fa7e_4_k_cu_f9e5a9e84cuda3std3__436_GLOBAL__N__ecc9fa7e_4_k_cu_f9e5a9e86ignoreE:
	.zero		1
	.type		_ZN34_INTERNAL_ecc9fa7e_4_k_cu_f9e5a9e84cuda3std6ranges3__45__cpo4dataE,@object
	.size		_ZN34_INTERNAL_ecc9fa7e_4_k_cu_f9e5a9e84cuda3std6ranges3__45__cpo4dataE,(_ZN34_INTERNAL_ecc9fa7e_4_k_cu_f9e5a9e86thrust24THRUST_300001_SM_1000_NS12placeholders2_1E - _ZN34_INTERNAL_ecc9fa7e_4_k_cu_f9e5a9e84cuda3std6ranges3__45__cpo4dataE)
_ZN34_INTERNAL_ecc9fa7e_4_k_cu_f9e5a9e84cuda3std6ranges3__45__cpo4dataE:
	.zero		1
	.type		_ZN34_INTERNAL_ecc9fa7e_4_k_cu_f9e5a9e86thrust24THRUST_300001_SM_1000_NS12placeholders2_1E,@object
	.size		_ZN34_INTERNAL_ecc9fa7e_4_k_cu_f9e5a9e86thrust24THRUST_300001_SM_1000_NS12placeholders2_1E,(_ZN34_INTERNAL_ecc9fa7e_4_k_cu_f9e5a9e84cuda3std3__45__cpo5beginE - _ZN34_INTERNAL_ecc9fa7e_4_k_cu_f9e5a9e86thrust24THRUST_300001_SM_1000_NS12placeholders2_1E)
_ZN34_INTERNAL_ecc9fa7e_4_k_cu_f9e5a9e86thrust24THRUST_300001_SM_1000_NS12placeholders2_1E:
	.zero		1
	.type		_ZN34_INTERNAL_ecc9fa7e_4_k_cu_f9e5a9e84cuda3std3__45__cpo5beginE,@object
	.size		_ZN34_INTERNAL_ecc9fa7e_4_k_cu_f9e5a9e84cuda3std3__45__cpo5beginE,(_ZN34_INTERNAL_ecc9fa7e_4_k_cu_f9e5a9e84cuda3std6ranges3__45__cpo5beginE - _ZN34_INTERNAL_ecc9fa7e_4_k_cu_f9e5a9e84cuda3std3__45__cpo5beginE)
_ZN34_INTERNAL_ecc9fa7e_4_k_cu_f9e5a9e84cuda3std3__45__cpo5beginE:
	.zero		1
	.type		_ZN34_INTERNAL_ecc9fa7e_4_k_cu_f9e5a9e84cuda3std6ranges3__45__cpo5beginE,@object
	.size		_ZN34_INTERNAL_ecc9fa7e_4_k_cu_f9e5a9e84cuda3std6ranges3__45__cpo5beginE,(_ZN34_INTERNAL_ecc9fa7e_4_k_cu_f9e5a9e86thrust24THRUST_300001_SM_1000_NS12placeholders2_5E - _ZN34_INTERNAL_ecc9fa7e_4_k_cu_f9e5a9e84cuda3std6ranges3__45__cpo5beginE)
_ZN34_INTERNAL_ecc9fa7e_4_k_cu_f9e5a9e84cuda3std6ranges3__45__cpo5beginE:
	.zero		1
	.type		_ZN34_INTERNAL_ecc9fa7e_4_k_cu_f9e5a9e86thrust24THRUST_300001_SM_1000_NS12placeholders2_5E,@object
	.size		_ZN34_INTERNAL_ecc9fa7e_4_k_cu_f9e5a9e86thrust24THRUST_300001_SM_1000_NS12placeholders2_5E,(_ZN34_INTERNAL_ecc9fa7e_4_k_cu_f9e5a9e84cuda3std3__45__cpo6rbeginE - _ZN34_INTERNAL_ecc9fa7e_4_k_cu_f9e5a9e86thrust24THRUST_300001_SM_1000_NS12placeholders2_5E)
_ZN34_INTERNAL_ecc9fa7e_4_k_cu_f9e5a9e86thrust24THRUST_300001_SM_1000_NS12placeholders2_5E:
	.zero		1
	.type		_ZN34_INTERNAL_ecc9fa7e_4_k_cu_f9e5a9e84cuda3std3__45__cpo6rbeginE,@object
	.size		_ZN34_INTERNAL_ecc9fa7e_4_k_cu_f9e5a9e84cuda3std3__45__cpo6rbeginE,(_ZN34_INTERNAL_ecc9fa7e_4_k_cu_f9e5a9e84cuda3std6ranges3__45__cpo7advanceE - _ZN34_INTERNAL_ecc9fa7e_4_k_cu_f9e5a9e84cuda3std3__45__cpo6rbeginE)
_ZN34_INTERNAL_ecc9fa7e_4_k_cu_f9e5a9e84cuda3std3__45__cpo6rbeginE:
	.zero		1
	.type		_ZN34_INTERNAL_ecc9fa7e_4_k_cu_f9e5a9e84cuda3std6ranges3__45__cpo7advanceE,@object
	.size		_ZN34_INTERNAL_ecc9fa7e_4_k_cu_f9e5a9e84cuda3std6ranges3__45__cpo7advanceE,(_ZN34_INTERNAL_ecc9fa7e_4_k_cu_f9e5a9e84cuda3std3__47nulloptE - _ZN34_INTERNAL_ecc9fa7e_4_k_cu_f9e5a9e84cuda3std6ranges3__45__cpo7advanceE)
_ZN34_INTERNAL_ecc9fa7e_4_k_cu_f9e5a9e84cuda3std6ranges3__45__cpo7advanceE:
	.zero		1
	.type		_ZN34_INTERNAL_ecc9fa7e_4_k_cu_f9e5a9e84cuda3std3__47nulloptE,@object
	.size		_ZN34_INTERNAL_ecc9fa7e_4_k_cu_f9e5a9e84cuda3std3__47nulloptE,(_ZN34_INTERNAL_ecc9fa7e_4_k_cu_f9e5a9e84cuda3std6ranges3__45__cpo8distanceE - _ZN34_INTERNAL_ecc9fa7e_4_k_cu_f9e5a9e84cuda3std3__47nulloptE)
_ZN34_INTERNAL_ecc9fa7e_4_k_cu_f9e5a9e84cuda3std3__47nulloptE:
	.zero		1
	.type		_ZN34_INTERNAL_ecc9fa7e_4_k_cu_f9e5a9e84cuda3std6ranges3__45__cpo8distanceE,@object
	.size		_ZN34_INTERNAL_ecc9fa7e_4_k_cu_f9e5a9e84cuda3std6ranges3__45__cpo8distanceE,(_ZN34_INTERNAL_ecc9fa7e_4_k_cu_f9e5a9e86thrust24THRUST_300001_SM_1000_NS12placeholders3_10E - _ZN34_INTERNAL_ecc9fa7e_4_k_cu_f9e5a9e84cuda3std6ranges3__45__cpo8distanceE)
_ZN34_INTERNAL_ecc9fa7e_4_k_cu_f9e5a9e84cuda3std6ranges3__45__cpo8distanceE:
	.zero		1
	.type		_ZN34_INTERNAL_ecc9fa7e_4_k_cu_f9e5a9e86thrust24THRUST_300001_SM_1000_NS12placeholders3_10E,@object
	.size		_ZN34_INTERNAL_ecc9fa7e_4_k_cu_f9e5a9e86thrust24THRUST_300001_SM_1000_NS12placeholders3_10E,(_ZN34_INTERNAL_ecc9fa7e_4_k_cu_f9e5a9e84cuda3std3__419piecewise_constructE - _ZN34_INTERNAL_ecc9fa7e_4_k_cu_f9e5a9e86thrust24THRUST_300001_SM_1000_NS12placeholders3_10E)
_ZN34_INTERNAL_ecc9fa7e_4_k_cu_f9e5a9e86thrust24THRUST_300001_SM_1000_NS12placeholders3_10E:
	.zero		1
	.type		_ZN34_INTERNAL_ecc9fa7e_4_k_cu_f9e5a9e84cuda3std3__419piecewise_constructE,@object
	.size		_ZN34_INTERNAL_ecc9fa7e_4_k_cu_f9e5a9e84cuda3std3__419piecewise_constructE,(_ZN34_INTERNAL_ecc9fa7e_4_k_cu_f9e5a9e84cuda3std6ranges3__45__cpo5cdataE - _ZN34_INTERNAL_ecc9fa7e_4_k_cu_f9e5a9e84cuda3std3__419piecewise_constructE)
_ZN34_INTERNAL_ecc9fa7e_4_k_cu_f9e5a9e84cuda3std3__419piecewise_constructE:
	.zero		1
	.type		_ZN34_INTERNAL_ecc9fa7e_4_k_cu_f9e5a9e84cuda3std6ranges3__45__cpo5cdataE,@object
	.size		_ZN34_INTERNAL_ecc9fa7e_4_k_cu_f9e5a9e84cuda3std6ranges3__45__cpo5cdataE,(_ZN34_INTERNAL_ecc9fa7e_4_k_cu_f9e5a9e86thrust24THRUST_300001_SM_1000_NS12placeholders2_2E - _ZN34_INTERNAL_ecc9fa7e_4_k_cu_f9e5a9e84cuda3std6ranges3__45__cpo5cdataE)
_ZN34_INTERNAL_ecc9fa7e_4_k_cu_f9e5a9e84cuda3std6ranges3__45__cpo5cdataE:
	.zero		1
	.type		_ZN34_INTERNAL_ecc9fa7e_4_k_cu_f9e5a9e86thrust24THRUST_300001_SM_1000_NS12placeholders2_2E,@object
	.size		_ZN34_INTERNAL_ecc9fa7e_4_k_cu_f9e5a9e86thrust24THRUST_300001_SM_1000_NS12placeholders2_2E,(_ZN34_INTERNAL_ecc9fa7e_4_k_cu_f9e5a9e84cuda3std3__45__cpo3endE - _ZN34_INTERNAL_ecc9fa7e_4_k_cu_f9e5a9e86thrust24THRUST_300001_SM_1000_NS12placeholders2_2E)
_ZN34_INTERNAL_ecc9fa7e_4_k_cu_f9e5a9e86thrust24THRUST_300001_SM_1000_NS12placeholders2_2E:
	.zero		1
	.type		_ZN34_INTERNAL_ecc9fa7e_4_k_cu_f9e5a9e84cuda3std3__45__cpo3endE,@object
	.size		_ZN34_INTERNAL_ecc9fa7e_4_k_cu_f9e5a9e84cuda3std3__45__cpo3endE,(_ZN34_INTERNAL_ecc9fa7e_4_k_cu_f9e5a9e84cuda3std6ranges3__45__cpo3endE - _ZN34_INTERNAL_ecc9fa7e_4_k_cu_f9e5a9e84cuda3std3__45__cpo3endE)
_ZN34_INTERNAL_ecc9fa7e_4_k_cu_f9e5a9e84cuda3std3__45__cpo3endE:
	.zero		1
	.type		_ZN34_INTERNAL_ecc9fa7e_4_k_cu_f9e5a9e84cuda3std6ranges3__45__cpo3endE,@object
	.size		_ZN34_INTERNAL_ecc9fa7e_4_k_cu_f9e5a9e84cuda3std6ranges3__45__cpo3endE,(_ZN34_INTERNAL_ecc9fa7e_4_k_cu_f9e5a9e86thrust24THRUST_300001_SM_1000_NS12placeholders2_6E - _ZN34_INTERNAL_ecc9fa7e_4_k_cu_f9e5a9e84cuda3std6ranges3__45__cpo3endE)
_ZN34_INTERNAL_ecc9fa7e_4_k_cu_f9e5a9e84cuda3std6ranges3__45__cpo3endE:
	.zero		1
	.type		_ZN34_INTERNAL_ecc9fa7e_4_k_cu_f9e5a9e86thrust24THRUST_300001_SM_1000_NS12placeholders2_6E,@object
	.size		_ZN34_INTERNAL_ecc9fa7e_4_k_cu_f9e5a9e86thrust24THRUST_300001_SM_1000_NS12placeholders2_6E,(_ZN34_INTERNAL_ecc9fa7e_4_k_cu_f9e5a9e84cuda3std3__45__cpo4rendE - _ZN34_INTERNAL_ecc9fa7e_4_k_cu_f9e5a9e86thrust24THRUST_300001_SM_1000_NS12placeholders2_6E)
_ZN34_INTERNAL_ecc9fa7e_4_k_cu_f9e5a9e86thrust24THRUST_300001_SM_1000_NS12placeholders2_6E:
	.zero		1
	.type		_ZN34_INTERNAL_ecc9fa7e_4_k_cu_f9e5a9e84cuda3std3__45__cpo4rendE,@object
	.size		_ZN34_INTERNAL_ecc9fa7e_4_k_cu_f9e5a9e84cuda3std3__45__cpo4rendE,(_ZN34_INTERNAL_ecc9fa7e_4_k_cu_f9e5a9e84cuda3std6ranges3__45__cpo9iter_swapE - _ZN34_INTERNAL_ecc9fa7e_4_k_cu_f9e5a9e84cuda3std3__45__cpo4rendE)
_ZN34_INTERNAL_ecc9fa7e_4_k_cu_f9e5a9e84cuda3std3__45__cpo4rendE:
	.zero		1
	.type		_ZN34_INTERNAL_ecc9fa7e_4_k_cu_f9e5a9e84cuda3std6ranges3__45__cpo9iter_swapE,@object
	.size		_ZN34_INTERNAL_ecc9fa7e_4_k_cu_f9e5a9e84cuda3std6ranges3__45__cpo9iter_swapE,(_ZN34_INTERNAL_ecc9fa7e_4_k_cu_f9e5a9e84cuda3std3__48unexpectE - _ZN34_INTERNAL_ecc9fa7e_4_k_cu_f9e5a9e84cuda3std6ranges3__45__cpo9iter_swapE)
_ZN34_INTERNAL_ecc9fa7e_4_k_cu_f9e5a9e84cuda3std6ranges3__45__cpo9iter_swapE:
	.zero		1
	.type		_ZN34_INTERNAL_ecc9fa7e_4_k_cu_f9e5a9e84cuda3std3__48unexpectE,@object
	.size		_ZN34_INTERNAL_ecc9fa7e_4_k_cu_f9e5a9e84cuda3std3__48unexpectE,(_ZN34_INTERNAL_ecc9fa7e_4_k_cu_f9e5a9e86thrust24THRUST_300001_SM_1000_NS8cuda_cub3parE - _ZN34_INTERNAL_ecc9fa7e_4_k_cu_f9e5a9e84cuda3std3__48unexpectE)
_ZN34_INTERNAL_ecc9fa7e_4_k_cu_f9e5a9e84cuda3std3__48unexpectE:
	.zero		1
	.type		_ZN34_INTERNAL_ecc9fa7e_4_k_cu_f9e5a9e86thrust24THRUST_300001_SM_1000_NS8cuda_cub3parE,@object
	.size		_ZN34_INTERNAL_ecc9fa7e_4_k_cu_f9e5a9e86thrust24THRUST_300001_SM_1000_NS8cuda_cub3parE,(_ZN34_INTERNAL_ecc9fa7e_4_k_cu_f9e5a9e86thrust24THRUST_300001_SM_1000_NS12placeholders2_4E - _ZN34_INTERNAL_ecc9fa7e_4_k_cu_f9e5a9e86thrust24THRUST_300001_SM_1000_NS8cuda_cub3parE)
_ZN34_INTERNAL_ecc9fa7e_4_k_cu_f9e5a9e86thrust24THRUST_300001_SM_1000_NS8cuda_cub3parE:
	.zero		1
	.type		_ZN34_INTERNAL_ecc9fa7e_4_k_cu_f9e5a9e86thrust24THRUST_300001_SM_1000_NS12placeholders2_4E,@object
	.size		_ZN34_INTERNAL_ecc9fa7e_4_k_cu_f9e5a9e86thrust24THRUST_300001_SM_1000_NS12placeholders2_4E,(_ZN34_INTERNAL_ecc9fa7e_4_k_cu_f9e5a9e84cuda3std3__45__cpo4cendE - _ZN34_INTERNAL_ecc9fa7e_4_k_cu_f9e5a9e86thrust24THRUST_300001_SM_1000_NS12placeholders2_4E)
_ZN34_INTERNAL_ecc9fa7e_4_k_cu_f9e5a9e86thrust24THRUST_300001_SM_1000_NS12placeholders2_4E:
	.zero		1
	.type		_ZN34_INTERNAL_ecc9fa7e_4_k_cu_f9e5a9e84cuda3std3__45__cpo4cendE,@object
	.size		_ZN34_INTERNAL_ecc9fa7e_4_k_cu_f9e5a9e84cuda3std3__45__cpo4cendE,(_ZN34_INTERNAL_ecc9fa7e_4_k_cu_f9e5a9e84cuda3std6ranges3__45__cpo4cendE - _ZN34_INTERNAL_ecc9fa7e_4_k_cu_f9e5a9e84cuda3std3__45__cpo4cendE)
_ZN34_INTERNAL_ecc9fa7e_4_k_cu_f9e5a9e84cuda3std3__45__cpo4cendE:
	.zero		1
	.type		_ZN34_INTERNAL_ecc9fa7e_4_k_cu_f9e5a9e84cuda3std6ranges3__45__cpo4cendE,@object
	.size		_ZN34_INTERNAL_ecc9fa7e_4_k_cu_f9e5a9e84cuda3std6ranges3__45__cpo4cendE,(_ZN34_INTERNAL_ecc9fa7e_4_k_cu_f9e5a9e84cuda3std3__420unreachable_sentinelE - _ZN34_INTERNAL_ecc9fa7e_4_k_cu_f9e5a9e84cuda3std6ranges3__45__cpo4cendE)
_ZN34_INTERNAL_ecc9fa7e_4_k_cu_f9e5a9e84cuda3std6ranges3__45__cpo4cendE:
	.zero		1
	.type		_ZN34_INTERNAL_ecc9fa7e_4_k_cu_f9e5a9e84cuda3std3__420unreachable_sentinelE,@object
	.size		_ZN34_INTERNAL_ecc9fa7e_4_k_cu_f9e5a9e84cuda3std3__420unreachable_sentinelE,(_ZN34_INTERNAL_ecc9fa7e_4_k_cu_f9e5a9e84cuda3std6ranges3__45__cpo5ssizeE - _ZN34_INTERNAL_ecc9fa7e_4_k_cu_f9e5a9e84cuda3std3__420unreachable_sentinelE)
_ZN34_INTERNAL_ecc9fa7e_4_k_cu_f9e5a9e84cuda3std3__420unreachable_sentinelE:
	.zero		1
	.type		_ZN34_INTERNAL_ecc9fa7e_4_k_cu_f9e5a9e84cuda3std6ranges3__45__cpo5ssizeE,@object
	.size		_ZN34_INTERNAL_ecc9fa7e_4_k_cu_f9e5a9e84cuda3std6ranges3__45__cpo5ssizeE,(_ZN34_INTERNAL_ecc9fa7e_4_k_cu_f9e5a9e86thrust24THRUST_300001_SM_1000_NS12placeholders2_8E - _ZN34_INTERNAL_ecc9fa7e_4_k_cu_f9e5a9e84cuda3std6ranges3__45__cpo5ssizeE)
_ZN34_INTERNAL_ecc9fa7e_4_k_cu_f9e5a9e84cuda3std6ranges3__45__cpo5ssizeE:
	.zero		1
	.type		_ZN34_INTERNAL_ecc9fa7e_4_k_cu_f9e5a9e86thrust24THRUST_300001_SM_1000_NS12placeholders2_8E,@object
	.size		_ZN34_INTERNAL_ecc9fa7e_4_k_cu_f9e5a9e86thrust24THRUST_300001_SM_1000_NS12placeholders2_8E,(_ZN34_INTERNAL_ecc9fa7e_4_k_cu_f9e5a9e84cuda3std3__45__cpo5crendE - _ZN34_INTERNAL_ecc9fa7e_4_k_cu_f9e5a9e86thrust24THRUST_300001_SM_1000_NS12placeholders2_8E)
_ZN34_INTERNAL_ecc9fa7e_4_k_cu_f9e5a9e86thrust24THRUST_300001_SM_1000_NS12placeholders2_8E:
	.zero		1
	.type		_ZN34_INTERNAL_ecc9fa7e_4_k_cu_f9e5a9e84cuda3std3__45__cpo5crendE,@object
	.size		_ZN34_INTERNAL_ecc9fa7e_4_k_cu_f9e5a9e84cuda3std3__45__cpo5crendE,(_ZN34_INTERNAL_ecc9fa7e_4_k_cu_f9e5a9e84cuda3std6ranges3__45__cpo4prevE - _ZN34_INTERNAL_ecc9fa7e_4_k_cu_f9e5a9e84cuda3std3__45__cpo5crendE)
_ZN34_INTERNAL_ecc9fa7e_4_k_cu_f9e5a9e84cuda3std3__45__cpo5crendE:
	.zero		1
	.type		_ZN34_INTERNAL_ecc9fa7e_4_k_cu_f9e5a9e84cuda3std6ranges3__45__cpo4prevE,@object
	.size		_ZN34_INTERNAL_ecc9fa7e_4_k_cu_f9e5a9e84cuda3std6ranges3__45__cpo4prevE,(_ZN34_INTERNAL_ecc9fa7e_4_k_cu_f9e5a9e84cuda3std6ranges3__45__cpo9iter_moveE - _ZN34_INTERNAL_ecc9fa7e_4_k_cu_f9e5a9e84cuda3std6ranges3__45__cpo4prevE)
_ZN34_INTERNAL_ecc9fa7e_4_k_cu_f9e5a9e84cuda3std6ranges3__45__cpo4prevE:
	.zero		1
	.type		_ZN34_INTERNAL_ecc9fa7e_4_k_cu_f9e5a9e84cuda3std6ranges3__45__cpo9iter_moveE,@object
	.size		_ZN34_INTERNAL_ecc9fa7e_4_k_cu_f9e5a9e84cuda3std6ranges3__45__cpo9iter_moveE,(_ZN34_INTERNAL_ecc9fa7e_4_k_cu_f9e5a9e86thrust24THRUST_300001_SM_1000_NS6system6detail10sequential3seqE - _ZN34_INTERNAL_ecc9fa7e_4_k_cu_f9e5a9e84cuda3std6ranges3__45__cpo9iter_moveE)
_ZN34_INTERNAL_ecc9fa7e_4_k_cu_f9e5a9e84cuda3std6ranges3__45__cpo9iter_moveE:
	.zero		1
	.type		_ZN34_INTERNAL_ecc9fa7e_4_k_cu_f9e5a9e86thrust24THRUST_300001_SM_1000_NS6system6detail10sequential3seqE,@object
	.size		_ZN34_INTERNAL_ecc9fa7e_4_k_cu_f9e5a9e86thrust24THRUST_300001_SM_1000_NS6system6detail10sequential3seqE,(.L_31 - _ZN34_INTERNAL_ecc9fa7e_4_k_cu_f9e5a9e86thrust24THRUST_300001_SM_1000_NS6system6detail10sequential3seqE)
_ZN34_INTERNAL_ecc9fa7e_4_k_cu_f9e5a9e86thrust24THRUST_300001_SM_1000_NS6system6detail10sequential3seqE:
	.zero		1
.L_31:


//--------------------- .nv.constant0._ZN3cub18CUB_300001_SM_10006detail8for_each13static_kernelINS2_12policy_hub_t12policy_500_tEmN6thrust24THRUST_300001_SM_1000_NS8cuda_cub20__uninitialized_fill7functorINS7_10device_ptrIfEEfEEEEvT0_T1_ --------------------------
	.section	.nv.constant0._ZN3cub18CUB_300001_SM_10006detail8for_each13static_kernelINS2_12policy_hub_t12policy_500_tEmN6thrust24THRUST_300001_SM_1000_NS8cuda_cub20__uninitialized_fill7functorINS7_10device_ptrIfEEfEEEEvT0_T1_,"a",@progbits
	.sectionflags	@""
	.align	4
.nv.constant0._ZN3cub18CUB_300001_SM_10006detail8for_each13static_kernelINS2_12policy_hub_t12policy_500_tEmN6thrust24THRUST_300001_SM_1000_NS8cuda_cub20__uninitialized_fill7functorINS7_10device_ptrIfEEfEEEEvT0_T1_:
	.zero		920


//--------------------- .nv.constant0._ZN3cub18CUB_300001_SM_10006detail11EmptyKernelIvEEvv --------------------------
	.section	.nv.constant0._ZN3cub18CUB_300001_SM_10006detail11EmptyKernelIvEEvv,"a",@progbits
	.sectionflags	@""
	.align	4
.nv.constant0._ZN3cub18CUB_300001_SM_10006detail11EmptyKernelIvEEvv:
	.zero		896


//--------------------- .nv.constant0._Z13ft_mul_kernelPfPKfS1_iPKj --------------------------
	.section	.nv.constant0._Z13ft_mul_kernelPfPKfS1_iPKj,"a",@progbits
	.sectionflags	@""
	.align	4
.nv.constant0._Z13ft_mul_kernelPfPKfS1_iPKj:
	.zero		936


//--------------------- SYMBOLS --------------------------

	.type		.nv.reservedSmem.offset0,@object
	.size		.nv.reservedSmem.offset0,0x4
